//
// Generated by NVIDIA NVVM Compiler
//
// Compiler Build ID: CL-36424714
// Cuda compilation tools, release 13.0, V13.0.88
// Based on NVVM 20.0.0
//

.version 9.0
.target sm_100
.address_size 64

	// .globl	_Z21nppiLUT_8u_C1R_kernelPKhiPhiiiPKiS3_i

.visible .entry _Z21nppiLUT_8u_C1R_kernelPKhiPhiiiPKiS3_i(
	.param .u64 .ptr .align 1 _Z21nppiLUT_8u_C1R_kernelPKhiPhiiiPKiS3_i_param_0,
	.param .u32 _Z21nppiLUT_8u_C1R_kernelPKhiPhiiiPKiS3_i_param_1,
	.param .u64 .ptr .align 1 _Z21nppiLUT_8u_C1R_kernelPKhiPhiiiPKiS3_i_param_2,
	.param .u32 _Z21nppiLUT_8u_C1R_kernelPKhiPhiiiPKiS3_i_param_3,
	.param .u32 _Z21nppiLUT_8u_C1R_kernelPKhiPhiiiPKiS3_i_param_4,
	.param .u32 _Z21nppiLUT_8u_C1R_kernelPKhiPhiiiPKiS3_i_param_5,
	.param .u64 .ptr .align 1 _Z21nppiLUT_8u_C1R_kernelPKhiPhiiiPKiS3_i_param_6,
	.param .u64 .ptr .align 1 _Z21nppiLUT_8u_C1R_kernelPKhiPhiiiPKiS3_i_param_7,
	.param .u32 _Z21nppiLUT_8u_C1R_kernelPKhiPhiiiPKiS3_i_param_8
)
{
	.reg .pred 	%p<7>;
	.reg .b16 	%rs<2>;
	.reg .b32 	%r<34>;
	.reg .b64 	%rd<24>;

	ld.param.u64 	%rd6, [_Z21nppiLUT_8u_C1R_kernelPKhiPhiiiPKiS3_i_param_0];
	ld.param.u32 	%r9, [_Z21nppiLUT_8u_C1R_kernelPKhiPhiiiPKiS3_i_param_1];
	ld.param.u64 	%rd7, [_Z21nppiLUT_8u_C1R_kernelPKhiPhiiiPKiS3_i_param_2];
	ld.param.u32 	%r10, [_Z21nppiLUT_8u_C1R_kernelPKhiPhiiiPKiS3_i_param_3];
	ld.param.u32 	%r12, [_Z21nppiLUT_8u_C1R_kernelPKhiPhiiiPKiS3_i_param_4];
	ld.param.u32 	%r13, [_Z21nppiLUT_8u_C1R_kernelPKhiPhiiiPKiS3_i_param_5];
	ld.param.u64 	%rd8, [_Z21nppiLUT_8u_C1R_kernelPKhiPhiiiPKiS3_i_param_6];
	ld.param.u64 	%rd9, [_Z21nppiLUT_8u_C1R_kernelPKhiPhiiiPKiS3_i_param_7];
	ld.param.u32 	%r11, [_Z21nppiLUT_8u_C1R_kernelPKhiPhiiiPKiS3_i_param_8];
	mov.u32 	%r15, %ctaid.x;
	mov.u32 	%r16, %ntid.x;
	mov.u32 	%r17, %tid.x;
	mad.lo.s32 	%r1, %r15, %r16, %r17;
	mov.u32 	%r18, %ctaid.y;
	mov.u32 	%r19, %ntid.y;
	mov.u32 	%r20, %tid.y;
	mad.lo.s32 	%r21, %r18, %r19, %r20;
	setp.ge.s32 	%p1, %r1, %r12;
	setp.ge.s32 	%p2, %r21, %r13;
	or.pred  	%p3, %p1, %p2;
	@%p3 bra 	$L__BB0_7;
	cvta.to.global.u64 	%rd11, %rd6;
	mul.lo.s32 	%r22, %r9, %r21;
	cvt.s64.s32 	%rd12, %r22;
	mul.lo.s32 	%r23, %r10, %r21;
	cvt.s64.s32 	%rd1, %r23;
	cvt.s64.s32 	%rd2, %r1;
	add.s64 	%rd13, %rd12, %rd2;
	add.s64 	%rd14, %rd11, %rd13;
	ld.global.u8 	%rs1, [%rd14];
	setp.lt.s32 	%p4, %r11, 2;
	mov.b64 	%rd23, 0;
	@%p4 bra 	$L__BB0_6;
	add.s32 	%r3, %r11, -1;
	cvta.to.global.u64 	%rd3, %rd9;
	cvt.u32.u16 	%r26, %rs1;
	and.b32  	%r4, %r26, 255;
	mov.b32 	%r32, 0;
	mov.b32 	%r31, 1;
	bra.uni 	$L__BB0_4;
$L__BB0_3:
	add.s32 	%r31, %r6, 1;
	setp.eq.s32 	%p6, %r31, %r11;
	mov.u32 	%r32, %r6;
	mov.u32 	%r33, %r3;
	@%p6 bra 	$L__BB0_5;
$L__BB0_4:
	mov.u32 	%r6, %r31;
	mul.wide.u32 	%rd15, %r6, 4;
	add.s64 	%rd16, %rd3, %rd15;
	ld.global.u32 	%r27, [%rd16];
	setp.le.s32 	%p5, %r27, %r4;
	mov.u32 	%r33, %r32;
	@%p5 bra 	$L__BB0_3;
$L__BB0_5:
	cvt.u64.u32 	%rd23, %r33;
$L__BB0_6:
	cvta.to.global.u64 	%rd17, %rd8;
	shl.b64 	%rd18, %rd23, 2;
	add.s64 	%rd19, %rd17, %rd18;
	ld.global.u32 	%r28, [%rd19];
	min.s32 	%r29, %r28, 255;
	max.s32 	%r30, %r29, 0;
	add.s64 	%rd20, %rd1, %rd2;
	cvta.to.global.u64 	%rd21, %rd7;
	add.s64 	%rd22, %rd21, %rd20;
	st.global.u8 	[%rd22], %r30;
$L__BB0_7:
	ret;

}
	// .globl	_Z21nppiLUT_8u_C3R_kernelPKhiPhiiiPKiS3_iS3_S3_iS3_S3_i
.visible .entry _Z21nppiLUT_8u_C3R_kernelPKhiPhiiiPKiS3_iS3_S3_iS3_S3_i(
	.param .u64 .ptr .align 1 _Z21nppiLUT_8u_C3R_kernelPKhiPhiiiPKiS3_iS3_S3_iS3_S3_i_param_0,
	.param .u32 _Z21nppiLUT_8u_C3R_kernelPKhiPhiiiPKiS3_iS3_S3_iS3_S3_i_param_1,
	.param .u64 .ptr .align 1 _Z21nppiLUT_8u_C3R_kernelPKhiPhiiiPKiS3_iS3_S3_iS3_S3_i_param_2,
	.param .u32 _Z21nppiLUT_8u_C3R_kernelPKhiPhiiiPKiS3_iS3_S3_iS3_S3_i_param_3,
	.param .u32 _Z21nppiLUT_8u_C3R_kernelPKhiPhiiiPKiS3_iS3_S3_iS3_S3_i_param_4,
	.param .u32 _Z21nppiLUT_8u_C3R_kernelPKhiPhiiiPKiS3_iS3_S3_iS3_S3_i_param_5,
	.param .u64 .ptr .align 1 _Z21nppiLUT_8u_C3R_kernelPKhiPhiiiPKiS3_iS3_S3_iS3_S3_i_param_6,
	.param .u64 .ptr .align 1 _Z21nppiLUT_8u_C3R_kernelPKhiPhiiiPKiS3_iS3_S3_iS3_S3_i_param_7,
	.param .u32 _Z21nppiLUT_8u_C3R_kernelPKhiPhiiiPKiS3_iS3_S3_iS3_S3_i_param_8,
	.param .u64 .ptr .align 1 _Z21nppiLUT_8u_C3R_kernelPKhiPhiiiPKiS3_iS3_S3_iS3_S3_i_param_9,
	.param .u64 .ptr .align 1 _Z21nppiLUT_8u_C3R_kernelPKhiPhiiiPKiS3_iS3_S3_iS3_S3_i_param_10,
	.param .u32 _Z21nppiLUT_8u_C3R_kernelPKhiPhiiiPKiS3_iS3_S3_iS3_S3_i_param_11,
	.param .u64 .ptr .align 1 _Z21nppiLUT_8u_C3R_kernelPKhiPhiiiPKiS3_iS3_S3_iS3_S3_i_param_12,
	.param .u64 .ptr .align 1 _Z21nppiLUT_8u_C3R_kernelPKhiPhiiiPKiS3_iS3_S3_iS3_S3_i_param_13,
	.param .u32 _Z21nppiLUT_8u_C3R_kernelPKhiPhiiiPKiS3_iS3_S3_iS3_S3_i_param_14
)
{
	.reg .pred 	%p<13>;
	.reg .b16 	%rs<2>;
	.reg .b32 	%r<67>;
	.reg .b64 	%rd<48>;

	ld.param.u64 	%rd12, [_Z21nppiLUT_8u_C3R_kernelPKhiPhiiiPKiS3_iS3_S3_iS3_S3_i_param_0];
	ld.param.u32 	%r24, [_Z21nppiLUT_8u_C3R_kernelPKhiPhiiiPKiS3_iS3_S3_iS3_S3_i_param_1];
	ld.param.u64 	%rd13, [_Z21nppiLUT_8u_C3R_kernelPKhiPhiiiPKiS3_iS3_S3_iS3_S3_i_param_2];
	ld.param.u32 	%r25, [_Z21nppiLUT_8u_C3R_kernelPKhiPhiiiPKiS3_iS3_S3_iS3_S3_i_param_3];
	ld.param.u32 	%r29, [_Z21nppiLUT_8u_C3R_kernelPKhiPhiiiPKiS3_iS3_S3_iS3_S3_i_param_4];
	ld.param.u32 	%r30, [_Z21nppiLUT_8u_C3R_kernelPKhiPhiiiPKiS3_iS3_S3_iS3_S3_i_param_5];
	ld.param.u64 	%rd14, [_Z21nppiLUT_8u_C3R_kernelPKhiPhiiiPKiS3_iS3_S3_iS3_S3_i_param_6];
	ld.param.u64 	%rd15, [_Z21nppiLUT_8u_C3R_kernelPKhiPhiiiPKiS3_iS3_S3_iS3_S3_i_param_7];
	ld.param.u32 	%r26, [_Z21nppiLUT_8u_C3R_kernelPKhiPhiiiPKiS3_iS3_S3_iS3_S3_i_param_8];
	ld.param.u64 	%rd16, [_Z21nppiLUT_8u_C3R_kernelPKhiPhiiiPKiS3_iS3_S3_iS3_S3_i_param_9];
	ld.param.u64 	%rd17, [_Z21nppiLUT_8u_C3R_kernelPKhiPhiiiPKiS3_iS3_S3_iS3_S3_i_param_10];
	ld.param.u32 	%r27, [_Z21nppiLUT_8u_C3R_kernelPKhiPhiiiPKiS3_iS3_S3_iS3_S3_i_param_11];
	ld.param.u64 	%rd18, [_Z21nppiLUT_8u_C3R_kernelPKhiPhiiiPKiS3_iS3_S3_iS3_S3_i_param_12];
	ld.param.u64 	%rd19, [_Z21nppiLUT_8u_C3R_kernelPKhiPhiiiPKiS3_iS3_S3_iS3_S3_i_param_13];
	ld.param.u32 	%r28, [_Z21nppiLUT_8u_C3R_kernelPKhiPhiiiPKiS3_iS3_S3_iS3_S3_i_param_14];
	mov.u32 	%r32, %ctaid.x;
	mov.u32 	%r33, %ntid.x;
	mov.u32 	%r34, %tid.x;
	mad.lo.s32 	%r1, %r32, %r33, %r34;
	mov.u32 	%r35, %ctaid.y;
	mov.u32 	%r36, %ntid.y;
	mov.u32 	%r37, %tid.y;
	mad.lo.s32 	%r38, %r35, %r36, %r37;
	setp.ge.s32 	%p1, %r1, %r29;
	setp.ge.s32 	%p2, %r38, %r30;
	or.pred  	%p3, %p1, %p2;
	@%p3 bra 	$L__BB1_17;
	cvta.to.global.u64 	%rd21, %rd12;
	mul.lo.s32 	%r39, %r24, %r38;
	cvt.s64.s32 	%rd22, %r39;
	mul.lo.s32 	%r3, %r25, %r38;
	mul.lo.s32 	%r40, %r1, 3;
	cvt.s64.s32 	%rd1, %r40;
	add.s64 	%rd23, %rd22, %rd1;
	add.s64 	%rd2, %rd21, %rd23;
	setp.lt.s32 	%p4, %r26, 2;
	mov.b64 	%rd45, 0;
	@%p4 bra 	$L__BB1_6;
	ld.global.u8 	%r5, [%rd2];
	add.s32 	%r4, %r26, -1;
	cvta.to.global.u64 	%rd3, %rd15;
	mov.b32 	%r59, 0;
	mov.b32 	%r58, 1;
	bra.uni 	$L__BB1_4;
$L__BB1_3:
	add.s32 	%r58, %r7, 1;
	setp.eq.s32 	%p6, %r58, %r26;
	mov.u32 	%r59, %r7;
	mov.u32 	%r60, %r4;
	@%p6 bra 	$L__BB1_5;
$L__BB1_4:
	mov.u32 	%r7, %r58;
	mul.wide.u32 	%rd24, %r7, 4;
	add.s64 	%rd25, %rd3, %rd24;
	ld.global.u32 	%r43, [%rd25];
	setp.le.s32 	%p5, %r43, %r5;
	mov.u32 	%r60, %r59;
	@%p5 bra 	$L__BB1_3;
$L__BB1_5:
	cvt.u64.u32 	%rd45, %r60;
$L__BB1_6:
	cvta.to.global.u64 	%rd27, %rd14;
	shl.b64 	%rd28, %rd45, 2;
	add.s64 	%rd29, %rd27, %rd28;
	ld.global.u32 	%r44, [%rd29];
	min.s32 	%r10, %r44, 255;
	setp.lt.s32 	%p7, %r27, 2;
	mov.b64 	%rd46, 0;
	@%p7 bra 	$L__BB1_11;
	ld.global.u8 	%r12, [%rd2+1];
	add.s32 	%r11, %r27, -1;
	cvta.to.global.u64 	%rd6, %rd17;
	mov.b32 	%r62, 0;
	mov.b32 	%r61, 1;
	bra.uni 	$L__BB1_9;
$L__BB1_8:
	add.s32 	%r61, %r14, 1;
	setp.eq.s32 	%p9, %r61, %r27;
	mov.u32 	%r62, %r14;
	mov.u32 	%r63, %r11;
	@%p9 bra 	$L__BB1_10;
$L__BB1_9:
	mov.u32 	%r14, %r61;
	mul.wide.u32 	%rd30, %r14, 4;
	add.s64 	%rd31, %rd6, %rd30;
	ld.global.u32 	%r47, [%rd31];
	setp.le.s32 	%p8, %r47, %r12;
	mov.u32 	%r63, %r62;
	@%p8 bra 	$L__BB1_8;
$L__BB1_10:
	cvt.u64.u32 	%rd46, %r63;
$L__BB1_11:
	cvta.to.global.u64 	%rd33, %rd16;
	shl.b64 	%rd34, %rd46, 2;
	add.s64 	%rd35, %rd33, %rd34;
	ld.global.u32 	%r48, [%rd35];
	min.s32 	%r17, %r48, 255;
	ld.global.u8 	%rs1, [%rd2+2];
	setp.lt.s32 	%p10, %r28, 2;
	mov.b64 	%rd47, 0;
	@%p10 bra 	$L__BB1_16;
	add.s32 	%r18, %r28, -1;
	cvta.to.global.u64 	%rd9, %rd19;
	cvt.u32.u16 	%r51, %rs1;
	and.b32  	%r19, %r51, 255;
	mov.b32 	%r65, 0;
	mov.b32 	%r64, 1;
	bra.uni 	$L__BB1_14;
$L__BB1_13:
	add.s32 	%r64, %r21, 1;
	setp.eq.s32 	%p12, %r64, %r28;
	mov.u32 	%r65, %r21;
	mov.u32 	%r66, %r18;
	@%p12 bra 	$L__BB1_15;
$L__BB1_14:
	mov.u32 	%r21, %r64;
	mul.wide.u32 	%rd36, %r21, 4;
	add.s64 	%rd37, %rd9, %rd36;
	ld.global.u32 	%r52, [%rd37];
	setp.le.s32 	%p11, %r52, %r19;
	mov.u32 	%r66, %r65;
	@%p11 bra 	$L__BB1_13;
$L__BB1_15:
	cvt.u64.u32 	%rd47, %r66;
$L__BB1_16:
	cvta.to.global.u64 	%rd38, %rd18;
	shl.b64 	%rd39, %rd47, 2;
	add.s64 	%rd40, %rd38, %rd39;
	ld.global.u32 	%r53, [%rd40];
	min.s32 	%r54, %r53, 255;
	max.s32 	%r55, %r54, 0;
	max.s32 	%r56, %r10, 0;
	cvt.s64.s32 	%rd41, %r3;
	add.s64 	%rd42, %rd41, %rd1;
	cvta.to.global.u64 	%rd43, %rd13;
	add.s64 	%rd44, %rd43, %rd42;
	st.global.u8 	[%rd44], %r56;
	max.s32 	%r57, %r17, 0;
	st.global.u8 	[%rd44+1], %r57;
	st.global.u8 	[%rd44+2], %r55;
$L__BB1_17:
	ret;

}
	// .globl	_Z21nppiLUT_8u_C4R_kernelPKhiPhiiiPKiS3_iS3_S3_iS3_S3_iS3_S3_i
.visible .entry _Z21nppiLUT_8u_C4R_kernelPKhiPhiiiPKiS3_iS3_S3_iS3_S3_iS3_S3_i(
	.param .u64 .ptr .align 1 _Z21nppiLUT_8u_C4R_kernelPKhiPhiiiPKiS3_iS3_S3_iS3_S3_iS3_S3_i_param_0,
	.param .u32 _Z21nppiLUT_8u_C4R_kernelPKhiPhiiiPKiS3_iS3_S3_iS3_S3_iS3_S3_i_param_1,
	.param .u64 .ptr .align 1 _Z21nppiLUT_8u_C4R_kernelPKhiPhiiiPKiS3_iS3_S3_iS3_S3_iS3_S3_i_param_2,
	.param .u32 _Z21nppiLUT_8u_C4R_kernelPKhiPhiiiPKiS3_iS3_S3_iS3_S3_iS3_S3_i_param_3,
	.param .u32 _Z21nppiLUT_8u_C4R_kernelPKhiPhiiiPKiS3_iS3_S3_iS3_S3_iS3_S3_i_param_4,
	.param .u32 _Z21nppiLUT_8u_C4R_kernelPKhiPhiiiPKiS3_iS3_S3_iS3_S3_iS3_S3_i_param_5,
	.param .u64 .ptr .align 1 _Z21nppiLUT_8u_C4R_kernelPKhiPhiiiPKiS3_iS3_S3_iS3_S3_iS3_S3_i_param_6,
	.param .u64 .ptr .align 1 _Z21nppiLUT_8u_C4R_kernelPKhiPhiiiPKiS3_iS3_S3_iS3_S3_iS3_S3_i_param_7,
	.param .u32 _Z21nppiLUT_8u_C4R_kernelPKhiPhiiiPKiS3_iS3_S3_iS3_S3_iS3_S3_i_param_8,
	.param .u64 .ptr .align 1 _Z21nppiLUT_8u_C4R_kernelPKhiPhiiiPKiS3_iS3_S3_iS3_S3_iS3_S3_i_param_9,
	.param .u64 .ptr .align 1 _Z21nppiLUT_8u_C4R_kernelPKhiPhiiiPKiS3_iS3_S3_iS3_S3_iS3_S3_i_param_10,
	.param .u32 _Z21nppiLUT_8u_C4R_kernelPKhiPhiiiPKiS3_iS3_S3_iS3_S3_iS3_S3_i_param_11,
	.param .u64 .ptr .align 1 _Z21nppiLUT_8u_C4R_kernelPKhiPhiiiPKiS3_iS3_S3_iS3_S3_iS3_S3_i_param_12,
	.param .u64 .ptr .align 1 _Z21nppiLUT_8u_C4R_kernelPKhiPhiiiPKiS3_iS3_S3_iS3_S3_iS3_S3_i_param_13,
	.param .u32 _Z21nppiLUT_8u_C4R_kernelPKhiPhiiiPKiS3_iS3_S3_iS3_S3_iS3_S3_i_param_14,
	.param .u64 .ptr .align 1 _Z21nppiLUT_8u_C4R_kernelPKhiPhiiiPKiS3_iS3_S3_iS3_S3_iS3_S3_i_param_15,
	.param .u64 .ptr .align 1 _Z21nppiLUT_8u_C4R_kernelPKhiPhiiiPKiS3_iS3_S3_iS3_S3_iS3_S3_i_param_16,
	.param .u32 _Z21nppiLUT_8u_C4R_kernelPKhiPhiiiPKiS3_iS3_S3_iS3_S3_iS3_S3_i_param_17
)
{
	.reg .pred 	%p<16>;
	.reg .b16 	%rs<2>;
	.reg .b32 	%r<83>;
	.reg .b64 	%rd<62>;

	ld.param.u64 	%rd15, [_Z21nppiLUT_8u_C4R_kernelPKhiPhiiiPKiS3_iS3_S3_iS3_S3_iS3_S3_i_param_0];
	ld.param.u32 	%r31, [_Z21nppiLUT_8u_C4R_kernelPKhiPhiiiPKiS3_iS3_S3_iS3_S3_iS3_S3_i_param_1];
	ld.param.u64 	%rd16, [_Z21nppiLUT_8u_C4R_kernelPKhiPhiiiPKiS3_iS3_S3_iS3_S3_iS3_S3_i_param_2];
	ld.param.u32 	%r32, [_Z21nppiLUT_8u_C4R_kernelPKhiPhiiiPKiS3_iS3_S3_iS3_S3_iS3_S3_i_param_3];
	ld.param.u32 	%r37, [_Z21nppiLUT_8u_C4R_kernelPKhiPhiiiPKiS3_iS3_S3_iS3_S3_iS3_S3_i_param_4];
	ld.param.u32 	%r38, [_Z21nppiLUT_8u_C4R_kernelPKhiPhiiiPKiS3_iS3_S3_iS3_S3_iS3_S3_i_param_5];
	ld.param.u64 	%rd17, [_Z21nppiLUT_8u_C4R_kernelPKhiPhiiiPKiS3_iS3_S3_iS3_S3_iS3_S3_i_param_6];
	ld.param.u64 	%rd18, [_Z21nppiLUT_8u_C4R_kernelPKhiPhiiiPKiS3_iS3_S3_iS3_S3_iS3_S3_i_param_7];
	ld.param.u32 	%r33, [_Z21nppiLUT_8u_C4R_kernelPKhiPhiiiPKiS3_iS3_S3_iS3_S3_iS3_S3_i_param_8];
	ld.param.u64 	%rd19, [_Z21nppiLUT_8u_C4R_kernelPKhiPhiiiPKiS3_iS3_S3_iS3_S3_iS3_S3_i_param_9];
	ld.param.u64 	%rd20, [_Z21nppiLUT_8u_C4R_kernelPKhiPhiiiPKiS3_iS3_S3_iS3_S3_iS3_S3_i_param_10];
	ld.param.u32 	%r34, [_Z21nppiLUT_8u_C4R_kernelPKhiPhiiiPKiS3_iS3_S3_iS3_S3_iS3_S3_i_param_11];
	ld.param.u64 	%rd21, [_Z21nppiLUT_8u_C4R_kernelPKhiPhiiiPKiS3_iS3_S3_iS3_S3_iS3_S3_i_param_12];
	ld.param.u32 	%r35, [_Z21nppiLUT_8u_C4R_kernelPKhiPhiiiPKiS3_iS3_S3_iS3_S3_iS3_S3_i_param_14];
	ld.param.u64 	%rd24, [_Z21nppiLUT_8u_C4R_kernelPKhiPhiiiPKiS3_iS3_S3_iS3_S3_iS3_S3_i_param_16];
	ld.param.u32 	%r36, [_Z21nppiLUT_8u_C4R_kernelPKhiPhiiiPKiS3_iS3_S3_iS3_S3_iS3_S3_i_param_17];
	mov.u32 	%r40, %ctaid.x;
	mov.u32 	%r41, %ntid.x;
	mov.u32 	%r42, %tid.x;
	mad.lo.s32 	%r1, %r40, %r41, %r42;
	mov.u32 	%r43, %ctaid.y;
	mov.u32 	%r44, %ntid.y;
	mov.u32 	%r45, %tid.y;
	mad.lo.s32 	%r46, %r43, %r44, %r45;
	setp.ge.s32 	%p1, %r1, %r37;
	setp.ge.s32 	%p2, %r46, %r38;
	or.pred  	%p3, %p1, %p2;
	@%p3 bra 	$L__BB2_22;
	cvta.to.global.u64 	%rd26, %rd15;
	mul.lo.s32 	%r47, %r31, %r46;
	cvt.s64.s32 	%rd27, %r47;
	mul.lo.s32 	%r3, %r32, %r46;
	shl.b32 	%r48, %r1, 2;
	cvt.s64.s32 	%rd1, %r48;
	add.s64 	%rd28, %rd27, %rd1;
	add.s64 	%rd2, %rd26, %rd28;
	setp.lt.s32 	%p4, %r33, 2;
	mov.b64 	%rd58, 0;
	@%p4 bra 	$L__BB2_6;
	ld.global.u8 	%r5, [%rd2];
	add.s32 	%r4, %r33, -1;
	cvta.to.global.u64 	%rd3, %rd18;
	mov.b32 	%r72, 0;
	mov.b32 	%r71, 1;
	bra.uni 	$L__BB2_4;
$L__BB2_3:
	add.s32 	%r71, %r7, 1;
	setp.eq.s32 	%p6, %r71, %r33;
	mov.u32 	%r72, %r7;
	mov.u32 	%r73, %r4;
	@%p6 bra 	$L__BB2_5;
$L__BB2_4:
	mov.u32 	%r7, %r71;
	mul.wide.u32 	%rd29, %r7, 4;
	add.s64 	%rd30, %rd3, %rd29;
	ld.global.u32 	%r51, [%rd30];
	setp.le.s32 	%p5, %r51, %r5;
	mov.u32 	%r73, %r72;
	@%p5 bra 	$L__BB2_3;
$L__BB2_5:
	cvt.u64.u32 	%rd58, %r73;
$L__BB2_6:
	cvta.to.global.u64 	%rd32, %rd17;
	shl.b64 	%rd33, %rd58, 2;
	add.s64 	%rd34, %rd32, %rd33;
	ld.global.u32 	%r52, [%rd34];
	min.s32 	%r10, %r52, 255;
	setp.lt.s32 	%p7, %r34, 2;
	mov.b64 	%rd59, 0;
	@%p7 bra 	$L__BB2_11;
	ld.global.u8 	%r12, [%rd2+1];
	add.s32 	%r11, %r34, -1;
	cvta.to.global.u64 	%rd6, %rd20;
	mov.b32 	%r75, 0;
	mov.b32 	%r74, 1;
	bra.uni 	$L__BB2_9;
$L__BB2_8:
	add.s32 	%r74, %r14, 1;
	setp.eq.s32 	%p9, %r74, %r34;
	mov.u32 	%r75, %r14;
	mov.u32 	%r76, %r11;
	@%p9 bra 	$L__BB2_10;
$L__BB2_9:
	mov.u32 	%r14, %r74;
	mul.wide.u32 	%rd35, %r14, 4;
	add.s64 	%rd36, %rd6, %rd35;
	ld.global.u32 	%r55, [%rd36];
	setp.le.s32 	%p8, %r55, %r12;
	mov.u32 	%r76, %r75;
	@%p8 bra 	$L__BB2_8;
$L__BB2_10:
	cvt.u64.u32 	%rd59, %r76;
$L__BB2_11:
	cvta.to.global.u64 	%rd38, %rd19;
	shl.b64 	%rd39, %rd59, 2;
	add.s64 	%rd40, %rd38, %rd39;
	ld.global.u32 	%r56, [%rd40];
	min.s32 	%r17, %r56, 255;
	setp.lt.s32 	%p10, %r35, 2;
	mov.b64 	%rd60, 0;
	@%p10 bra 	$L__BB2_16;
	ld.param.u64 	%rd56, [_Z21nppiLUT_8u_C4R_kernelPKhiPhiiiPKiS3_iS3_S3_iS3_S3_iS3_S3_i_param_13];
	ld.global.u8 	%r19, [%rd2+2];
	add.s32 	%r18, %r35, -1;
	cvta.to.global.u64 	%rd9, %rd56;
	mov.b32 	%r78, 0;
	mov.b32 	%r77, 1;
	bra.uni 	$L__BB2_14;
$L__BB2_13:
	add.s32 	%r77, %r21, 1;
	setp.eq.s32 	%p12, %r77, %r35;
	mov.u32 	%r78, %r21;
	mov.u32 	%r79, %r18;
	@%p12 bra 	$L__BB2_15;
$L__BB2_14:
	mov.u32 	%r21, %r77;
	mul.wide.u32 	%rd41, %r21, 4;
	add.s64 	%rd42, %rd9, %rd41;
	ld.global.u32 	%r59, [%rd42];
	setp.le.s32 	%p11, %r59, %r19;
	mov.u32 	%r79, %r78;
	@%p11 bra 	$L__BB2_13;
$L__BB2_15:
	cvt.u64.u32 	%rd60, %r79;
$L__BB2_16:
	cvta.to.global.u64 	%rd44, %rd21;
	shl.b64 	%rd45, %rd60, 2;
	add.s64 	%rd46, %rd44, %rd45;
	ld.global.u32 	%r60, [%rd46];
	min.s32 	%r24, %r60, 255;
	ld.global.u8 	%rs1, [%rd2+3];
	setp.lt.s32 	%p13, %r36, 2;
	mov.b64 	%rd61, 0;
	@%p13 bra 	$L__BB2_21;
	add.s32 	%r25, %r36, -1;
	cvta.to.global.u64 	%rd12, %rd24;
	cvt.u32.u16 	%r63, %rs1;
	and.b32  	%r26, %r63, 255;
	mov.b32 	%r81, 0;
	mov.b32 	%r80, 1;
	bra.uni 	$L__BB2_19;
$L__BB2_18:
	add.s32 	%r80, %r28, 1;
	setp.eq.s32 	%p15, %r80, %r36;
	mov.u32 	%r81, %r28;
	mov.u32 	%r82, %r25;
	@%p15 bra 	$L__BB2_20;
$L__BB2_19:
	mov.u32 	%r28, %r80;
	mul.wide.u32 	%rd47, %r28, 4;
	add.s64 	%rd48, %rd12, %rd47;
	ld.global.u32 	%r64, [%rd48];
	setp.le.s32 	%p14, %r64, %r26;
	mov.u32 	%r82, %r81;
	@%p14 bra 	$L__BB2_18;
$L__BB2_20:
	cvt.u64.u32 	%rd61, %r82;
$L__BB2_21:
	ld.param.u64 	%rd57, [_Z21nppiLUT_8u_C4R_kernelPKhiPhiiiPKiS3_iS3_S3_iS3_S3_iS3_S3_i_param_15];
	cvta.to.global.u64 	%rd49, %rd57;
	shl.b64 	%rd50, %rd61, 2;
	add.s64 	%rd51, %rd49, %rd50;
	ld.global.u32 	%r65, [%rd51];
	min.s32 	%r66, %r65, 255;
	max.s32 	%r67, %r66, 0;
	max.s32 	%r68, %r10, 0;
	cvt.s64.s32 	%rd52, %r3;
	add.s64 	%rd53, %rd52, %rd1;
	cvta.to.global.u64 	%rd54, %rd16;
	add.s64 	%rd55, %rd54, %rd53;
	st.global.u8 	[%rd55], %r68;
	max.s32 	%r69, %r17, 0;
	st.global.u8 	[%rd55+1], %r69;
	max.s32 	%r70, %r24, 0;
	st.global.u8 	[%rd55+2], %r70;
	st.global.u8 	[%rd55+3], %r67;
$L__BB2_22:
	ret;

}
	// .globl	_Z22nppiLUT_16u_C1R_kernelPKtiPtiiiPKiS3_i
.visible .entry _Z22nppiLUT_16u_C1R_kernelPKtiPtiiiPKiS3_i(
	.param .u64 .ptr .align 1 _Z22nppiLUT_16u_C1R_kernelPKtiPtiiiPKiS3_i_param_0,
	.param .u32 _Z22nppiLUT_16u_C1R_kernelPKtiPtiiiPKiS3_i_param_1,
	.param .u64 .ptr .align 1 _Z22nppiLUT_16u_C1R_kernelPKtiPtiiiPKiS3_i_param_2,
	.param .u32 _Z22nppiLUT_16u_C1R_kernelPKtiPtiiiPKiS3_i_param_3,
	.param .u32 _Z22nppiLUT_16u_C1R_kernelPKtiPtiiiPKiS3_i_param_4,
	.param .u32 _Z22nppiLUT_16u_C1R_kernelPKtiPtiiiPKiS3_i_param_5,
	.param .u64 .ptr .align 1 _Z22nppiLUT_16u_C1R_kernelPKtiPtiiiPKiS3_i_param_6,
	.param .u64 .ptr .align 1 _Z22nppiLUT_16u_C1R_kernelPKtiPtiiiPKiS3_i_param_7,
	.param .u32 _Z22nppiLUT_16u_C1R_kernelPKtiPtiiiPKiS3_i_param_8
)
{
	.reg .pred 	%p<7>;
	.reg .b16 	%rs<2>;
	.reg .b32 	%r<33>;
	.reg .b64 	%rd<25>;

	ld.param.u64 	%rd5, [_Z22nppiLUT_16u_C1R_kernelPKtiPtiiiPKiS3_i_param_0];
	ld.param.u32 	%r9, [_Z22nppiLUT_16u_C1R_kernelPKtiPtiiiPKiS3_i_param_1];
	ld.param.u64 	%rd6, [_Z22nppiLUT_16u_C1R_kernelPKtiPtiiiPKiS3_i_param_2];
	ld.param.u32 	%r10, [_Z22nppiLUT_16u_C1R_kernelPKtiPtiiiPKiS3_i_param_3];
	ld.param.u32 	%r12, [_Z22nppiLUT_16u_C1R_kernelPKtiPtiiiPKiS3_i_param_4];
	ld.param.u32 	%r13, [_Z22nppiLUT_16u_C1R_kernelPKtiPtiiiPKiS3_i_param_5];
	ld.param.u64 	%rd7, [_Z22nppiLUT_16u_C1R_kernelPKtiPtiiiPKiS3_i_param_6];
	ld.param.u64 	%rd8, [_Z22nppiLUT_16u_C1R_kernelPKtiPtiiiPKiS3_i_param_7];
	ld.param.u32 	%r11, [_Z22nppiLUT_16u_C1R_kernelPKtiPtiiiPKiS3_i_param_8];
	mov.u32 	%r15, %ctaid.x;
	mov.u32 	%r16, %ntid.x;
	mov.u32 	%r17, %tid.x;
	mad.lo.s32 	%r1, %r15, %r16, %r17;
	mov.u32 	%r18, %ctaid.y;
	mov.u32 	%r19, %ntid.y;
	mov.u32 	%r20, %tid.y;
	mad.lo.s32 	%r21, %r18, %r19, %r20;
	setp.ge.s32 	%p1, %r1, %r12;
	setp.ge.s32 	%p2, %r21, %r13;
	or.pred  	%p3, %p1, %p2;
	@%p3 bra 	$L__BB3_7;
	cvta.to.global.u64 	%rd10, %rd5;
	cvta.to.global.u64 	%rd11, %rd6;
	mul.lo.s32 	%r22, %r9, %r21;
	cvt.s64.s32 	%rd12, %r22;
	add.s64 	%rd13, %rd10, %rd12;
	mul.lo.s32 	%r23, %r10, %r21;
	cvt.s64.s32 	%rd14, %r23;
	add.s64 	%rd1, %rd11, %rd14;
	mul.wide.s32 	%rd15, %r1, 2;
	add.s64 	%rd16, %rd13, %rd15;
	ld.global.u16 	%rs1, [%rd16];
	setp.lt.s32 	%p4, %r11, 2;
	mov.b64 	%rd24, 0;
	@%p4 bra 	$L__BB3_6;
	add.s32 	%r3, %r11, -1;
	cvta.to.global.u64 	%rd2, %rd8;
	cvt.u32.u16 	%r4, %rs1;
	mov.b32 	%r31, 0;
	mov.b32 	%r30, 1;
	bra.uni 	$L__BB3_4;
$L__BB3_3:
	add.s32 	%r30, %r6, 1;
	setp.eq.s32 	%p6, %r30, %r11;
	mov.u32 	%r31, %r6;
	mov.u32 	%r32, %r3;
	@%p6 bra 	$L__BB3_5;
$L__BB3_4:
	mov.u32 	%r6, %r30;
	mul.wide.u32 	%rd17, %r6, 4;
	add.s64 	%rd18, %rd2, %rd17;
	ld.global.u32 	%r26, [%rd18];
	setp.le.s32 	%p5, %r26, %r4;
	mov.u32 	%r32, %r31;
	@%p5 bra 	$L__BB3_3;
$L__BB3_5:
	cvt.u64.u32 	%rd24, %r32;
$L__BB3_6:
	cvta.to.global.u64 	%rd19, %rd7;
	shl.b64 	%rd20, %rd24, 2;
	add.s64 	%rd21, %rd19, %rd20;
	ld.global.u32 	%r27, [%rd21];
	min.s32 	%r28, %r27, 65535;
	max.s32 	%r29, %r28, 0;
	add.s64 	%rd23, %rd1, %rd15;
	st.global.u16 	[%rd23], %r29;
$L__BB3_7:
	ret;

}


// ===== COMPILED SASS (sm_100) =====

	.target	sm_100

	.elftype	@"ET_EXEC"


//--------------------- .note.nv.tkinfo           --------------------------
	.section	.note.nv.tkinfo,"",@"SHT_NOTE"
	.sectionflags	@"SHF_NOTE_NV_TKINFO"
	.tkinfo
        /*0018*/ 	.word	0x00000002
        /*0030*/ 	.string	""
        /*0030*/ 	.string	"ptxas"
        /*0030*/ 	.string	"Cuda compilation tools, release 13.0, V13.0.88"
        /*0030*/ 	.string	"Build cuda_13.0.r13.0/compiler.36424714_0"
        /*0030*/ 	.string	"-arch sm_100 -m 64 "



//--------------------- .note.nv.cuinfo           --------------------------
	.section	.note.nv.cuinfo,"",@"SHT_NOTE"
	.sectionflags	@"SHF_NOTE_NV_CUINFO"
        /*0018*/ 	.short	0x0002
        /*001a*/ 	.short	0x0064
        /*001c*/ 	.short	0x0082
	.zero		2


//--------------------- .nv.info                  --------------------------
	.section	.nv.info,"",@"SHT_CUDA_INFO"
	.align	4


	//----- nvinfo : EIATTR_REGCOUNT
	.align		4
        /*0000*/ 	.byte	0x04, 0x2f
        /*0002*/ 	.short	(.L_1 - .L_0)
	.align		4
.L_0:
        /*0004*/ 	.word	index@(_Z21nppiLUT_8u_C1R_kernelPKhiPhiiiPKiS3_i)
        /*0008*/ 	.word	0x0000000f


	//----- nvinfo : EIATTR_FRAME_SIZE
	.align		4
.L_1:
        /*000c*/ 	.byte	0x04, 0x11
        /*000e*/ 	.short	(.L_3 - .L_2)
	.align		4
.L_2:
        /*0010*/ 	.word	index@(_Z21nppiLUT_8u_C1R_kernelPKhiPhiiiPKiS3_i)
        /*0014*/ 	.word	0x00000000


	//----- nvinfo : EIATTR_REGCOUNT
	.align		4
.L_3:
        /*0018*/ 	.byte	0x04, 0x2f
        /*001a*/ 	.short	(.L_5 - .L_4)
	.align		4
.L_4:
        /*001c*/ 	.word	index@(_Z21nppiLUT_8u_C3R_kernelPKhiPhiiiPKiS3_iS3_S3_iS3_S3_i)
        /*0020*/ 	.word	0x00000011


	//----- nvinfo : EIATTR_FRAME_SIZE
	.align		4
.L_5:
        /*0024*/ 	.byte	0x04, 0x11
        /*0026*/ 	.short	(.L_7 - .L_6)
	.align		4
.L_6:
        /*0028*/ 	.word	index@(_Z21nppiLUT_8u_C3R_kernelPKhiPhiiiPKiS3_iS3_S3_iS3_S3_i)
        /*002c*/ 	.word	0x00000000


	//----- nvinfo : EIATTR_REGCOUNT
	.align		4
.L_7:
        /*0030*/ 	.byte	0x04, 0x2f
        /*0032*/ 	.short	(.L_9 - .L_8)
	.align		4
.L_8:
        /*0034*/ 	.word	index@(_Z21nppiLUT_8u_C4R_kernelPKhiPhiiiPKiS3_iS3_S3_iS3_S3_iS3_S3_i)
        /*0038*/ 	.word	0x00000012


	//----- nvinfo : EIATTR_FRAME_SIZE
	.align		4
.L_9:
        /*003c*/ 	.byte	0x04, 0x11
        /*003e*/ 	.short	(.L_11 - .L_10)
	.align		4
.L_10:
        /*0040*/ 	.word	index@(_Z21nppiLUT_8u_C4R_kernelPKhiPhiiiPKiS3_iS3_S3_iS3_S3_iS3_S3_i)
        /*0044*/ 	.word	0x00000000


	//----- nvinfo : EIATTR_REGCOUNT
	.align		4
.L_11:
        /*0048*/ 	.byte	0x04, 0x2f
        /*004a*/ 	.short	(.L_13 - .L_12)
	.align		4
.L_12:
        /*004c*/ 	.word	index@(_Z22nppiLUT_16u_C1R_kernelPKtiPtiiiPKiS3_i)
        /*0050*/ 	.word	0x0000000e


	//----- nvinfo : EIATTR_FRAME_SIZE
	.align		4
.L_13:
        /*0054*/ 	.byte	0x04, 0x11
        /*0056*/ 	.short	(.L_15 - .L_14)
	.align		4
.L_14:
        /*0058*/ 	.word	index@(_Z22nppiLUT_16u_C1R_kernelPKtiPtiiiPKiS3_i)
        /*005c*/ 	.word	0x00000000


	//----- nvinfo : EIATTR_MIN_STACK_SIZE
	.align		4
.L_15:
        /*0060*/ 	.byte	0x04, 0x12
        /*0062*/ 	.short	(.L_17 - .L_16)
	.align		4
.L_16:
        /*0064*/ 	.word	index@(_Z22nppiLUT_16u_C1R_kernelPKtiPtiiiPKiS3_i)
        /*0068*/ 	.word	0x00000000


	//----- nvinfo : EIATTR_MIN_STACK_SIZE
	.align		4
.L_17:
        /*006c*/ 	.byte	0x04, 0x12
        /*006e*/ 	.short	(.L_19 - .L_18)
	.align		4
.L_18:
        /*0070*/ 	.word	index@(_Z21nppiLUT_8u_C4R_kernelPKhiPhiiiPKiS3_iS3_S3_iS3_S3_iS3_S3_i)
        /*0074*/ 	.word	0x00000000


	//----- nvinfo : EIATTR_MIN_STACK_SIZE
	.align		4
.L_19:
        /*0078*/ 	.byte	0x04, 0x12
        /*007a*/ 	.short	(.L_21 - .L_20)
	.align		4
.L_20:
        /*007c*/ 	.word	index@(_Z21nppiLUT_8u_C3R_kernelPKhiPhiiiPKiS3_iS3_S3_iS3_S3_i)
        /*0080*/ 	.word	0x00000000


	//----- nvinfo : EIATTR_MIN_STACK_SIZE
	.align		4
.L_21:
        /*0084*/ 	.byte	0x04, 0x12
        /*0086*/ 	.short	(.L_23 - .L_22)
	.align		4
.L_22:
        /*0088*/ 	.word	index@(_Z21nppiLUT_8u_C1R_kernelPKhiPhiiiPKiS3_i)
        /*008c*/ 	.word	0x00000000
.L_23:


//--------------------- .nv.compat                --------------------------
	.section	.nv.compat,"",@"SHT_CUDA_COMPAT_INFO"
	.align	4
        /*0000*/ 	.byte	0x02, 0x09, 0x00, 0x00, 0x02, 0x02, 0x01, 0x00, 0x02, 0x05, 0x05, 0x00, 0x03, 0x07, 0x01, 0x01
        /*0010*/ 	.byte	0x02, 0x03, 0x00, 0x00, 0x02, 0x06, 0x01, 0x00, 0x04, 0x0b, 0x08, 0x00, 0x09, 0x00, 0x00, 0x00
        /*0020*/ 	.byte	0x00, 0x00, 0x00, 0x00


//--------------------- .nv.info._Z22nppiLUT_16u_C1R_kernelPKtiPtiiiPKiS3_i --------------------------
	.section	.nv.info._Z22nppiLUT_16u_C1R_kernelPKtiPtiiiPKiS3_i,"",@"SHT_CUDA_INFO"
	.sectionflags	@""
	.align	4


	//----- nvinfo : EIATTR_CUDA_API_VERSION
	.align		4
        /*0000*/ 	.byte	0x04, 0x37
        /*0002*/ 	.short	(.L_25 - .L_24)
.L_24:
        /*0004*/ 	.word	0x00000082


	//----- nvinfo : EIATTR_KPARAM_INFO
	.align		4
.L_25:
        /*0008*/ 	.byte	0x04, 0x17
        /*000a*/ 	.short	(.L_27 - .L_26)
.L_26:
        /*000c*/ 	.word	0x00000000
        /*0010*/ 	.short	0x0008
        /*0012*/ 	.short	0x0038
        /*0014*/ 	.byte	0x00, 0xf0, 0x11, 0x00


	//----- nvinfo : EIATTR_KPARAM_INFO
	.align		4
.L_27:
        /*0018*/ 	.byte	0x04, 0x17
        /*001a*/ 	.short	(.L_29 - .L_28)
.L_28:
        /*001c*/ 	.word	0x00000000
        /*0020*/ 	.short	0x0007
        /*0022*/ 	.short	0x0030
        /*0024*/ 	.byte	0x00, 0xf5, 0x21, 0x00


	//----- nvinfo : EIATTR_KPARAM_INFO
	.align		4
.L_29:
        /*0028*/ 	.byte	0x04, 0x17
        /*002a*/ 	.short	(.L_31 - .L_30)
.L_30:
        /*002c*/ 	.word	0x00000000
        /*0030*/ 	.short	0x0006
        /*0032*/ 	.short	0x0028
        /*0034*/ 	.byte	0x00, 0xf5, 0x21, 0x00


	//----- nvinfo : EIATTR_KPARAM_INFO
	.align		4
.L_31:
        /*0038*/ 	.byte	0x04, 0x17
        /*003a*/ 	.short	(.L_33 - .L_32)
.L_32:
        /*003c*/ 	.word	0x00000000
        /*0040*/ 	.short	0x0005
        /*0042*/ 	.short	0x0020
        /*0044*/ 	.byte	0x00, 0xf0, 0x11, 0x00


	//----- nvinfo : EIATTR_KPARAM_INFO
	.align		4
.L_33:
        /*0048*/ 	.byte	0x04, 0x17
        /*004a*/ 	.short	(.L_35 - .L_34)
.L_34:
        /*004c*/ 	.word	0x00000000
        /*0050*/ 	.short	0x0004
        /*0052*/ 	.short	0x001c
        /*0054*/ 	.byte	0x00, 0xf0, 0x11, 0x00


	//----- nvinfo : EIATTR_KPARAM_INFO
	.align		4
.L_35:
        /*0058*/ 	.byte	0x04, 0x17
        /*005a*/ 	.short	(.L_37 - .L_36)
.L_36:
        /*005c*/ 	.word	0x00000000
        /*0060*/ 	.short	0x0003
        /*0062*/ 	.short	0x0018
        /*0064*/ 	.byte	0x00, 0xf0, 0x11, 0x00


	//----- nvinfo : EIATTR_KPARAM_INFO
	.align		4
.L_37:
        /*0068*/ 	.byte	0x04, 0x17
        /*006a*/ 	.short	(.L_39 - .L_38)
.L_38:
        /*006c*/ 	.word	0x00000000
        /*0070*/ 	.short	0x0002
        /*0072*/ 	.short	0x0010
        /*0074*/ 	.byte	0x00, 0xf5, 0x21, 0x00


	//----- nvinfo : EIATTR_KPARAM_INFO
	.align		4
.L_39:
        /*0078*/ 	.byte	0x04, 0x17
        /*007a*/ 	.short	(.L_41 - .L_40)
.L_40:
        /*007c*/ 	.word	0x00000000
        /*0080*/ 	.short	0x0001
        /*0082*/ 	.short	0x0008
        /*0084*/ 	.byte	0x00, 0xf0, 0x11, 0x00


	//----- nvinfo : EIATTR_KPARAM_INFO
	.align		4
.L_41:
        /*0088*/ 	.byte	0x04, 0x17
        /*008a*/ 	.short	(.L_43 - .L_42)
.L_42:
        /*008c*/ 	.word	0x00000000
        /*0090*/ 	.short	0x0000
        /*0092*/ 	.short	0x0000
        /*0094*/ 	.byte	0x00, 0xf5, 0x21, 0x00


	//----- nvinfo : EIATTR_SPARSE_MMA_MASK
	.align		4
.L_43:
        /*0098*/ 	.byte	0x03, 0x50
        /*009a*/ 	.short	0x0000


	//----- nvinfo : EIATTR_MAXREG_COUNT
	.align		4
        /*009c*/ 	.byte	0x03, 0x1b
        /*009e*/ 	.short	0x00ff


	//----- nvinfo : EIATTR_MERCURY_ISA_VERSION
	.align		4
        /*00a0*/ 	.byte	0x03, 0x5f
        /*00a2*/ 	.short	0x0101


	//----- nvinfo : EIATTR_VRC_CTA_INIT_COUNT
	.align		4
        /*00a4*/ 	.byte	0x02, 0x4a
	.zero		1
	.zero		1


	//----- nvinfo : EIATTR_EXIT_INSTR_OFFSETS
	.align		4
        /*00a8*/ 	.byte	0x04, 0x1c
        /*00aa*/ 	.short	(.L_45 - .L_44)


	//   ....[0]....
.L_44:
        /*00ac*/ 	.word	0x000000d0


	//   ....[1]....
        /*00b0*/ 	.word	0x00000390


	//----- nvinfo : EIATTR_CRS_STACK_SIZE
	.align		4
.L_45:
        /*00b4*/ 	.byte	0x04, 0x1e
        /*00b6*/ 	.short	(.L_47 - .L_46)
.L_46:
        /*00b8*/ 	.word	0x00000000


	//----- nvinfo : EIATTR_CBANK_PARAM_SIZE
	.align		4
.L_47:
        /*00bc*/ 	.byte	0x03, 0x19
        /*00be*/ 	.short	0x003c


	//----- nvinfo : EIATTR_PARAM_CBANK
	.align		4
        /*00c0*/ 	.byte	0x04, 0x0a
        /*00c2*/ 	.short	(.L_49 - .L_48)
	.align		4
.L_48:
        /*00c4*/ 	.word	index@(.nv.constant0._Z22nppiLUT_16u_C1R_kernelPKtiPtiiiPKiS3_i)
        /*00c8*/ 	.short	0x0380
        /*00ca*/ 	.short	0x003c


	//----- nvinfo : EIATTR_SW_WAR
	.align		4
.L_49:
        /*00cc*/ 	.byte	0x04, 0x36
        /*00ce*/ 	.short	(.L_51 - .L_50)
.L_50:
        /*00d0*/ 	.word	0x00000008
.L_51:


//--------------------- .nv.info._Z21nppiLUT_8u_C4R_kernelPKhiPhiiiPKiS3_iS3_S3_iS3_S3_iS3_S3_i --------------------------
	.section	.nv.info._Z21nppiLUT_8u_C4R_kernelPKhiPhiiiPKiS3_iS3_S3_iS3_S3_iS3_S3_i,"",@"SHT_CUDA_INFO"
	.sectionflags	@""
	.align	4


	//----- nvinfo : EIATTR_CUDA_API_VERSION
	.align		4
        /*0000*/ 	.byte	0x04, 0x37
        /*0002*/ 	.short	(.L_53 - .L_52)
.L_52:
        /*0004*/ 	.word	0x00000082


	//----- nvinfo : EIATTR_KPARAM_INFO
	.align		4
.L_53:
        /*0008*/ 	.byte	0x04, 0x17
        /*000a*/ 	.short	(.L_55 - .L_54)
.L_54:
        /*000c*/ 	.word	0x00000000
        /*0010*/ 	.short	0x0011
        /*0012*/ 	.short	0x0080
        /*0014*/ 	.byte	0x00, 0xf0, 0x11, 0x00


	//----- nvinfo : EIATTR_KPARAM_INFO
	.align		4
.L_55:
        /*0018*/ 	.byte	0x04, 0x17
        /*001a*/ 	.short	(.L_57 - .L_56)
.L_56:
        /*001c*/ 	.word	0x00000000
        /*0020*/ 	.short	0x0010
        /*0022*/ 	.short	0x0078
        /*0024*/ 	.byte	0x00, 0xf5, 0x21, 0x00


	//----- nvinfo : EIATTR_KPARAM_INFO
	.align		4
.L_57:
        /*0028*/ 	.byte	0x04, 0x17
        /*002a*/ 	.short	(.L_59 - .L_58)
.L_58:
        /*002c*/ 	.word	0x00000000
        /*0030*/ 	.short	0x000f
        /*0032*/ 	.short	0x0070
        /*0034*/ 	.byte	0x00, 0xf5, 0x21, 0x00


	//----- nvinfo : EIATTR_KPARAM_INFO
	.align		4
.L_59:
        /*0038*/ 	.byte	0x04, 0x17
        /*003a*/ 	.short	(.L_61 - .L_60)
.L_60:
        /*003c*/ 	.word	0x00000000
        /*0040*/ 	.short	0x000e
        /*0042*/ 	.short	0x0068
        /*0044*/ 	.byte	0x00, 0xf0, 0x11, 0x00


	//----- nvinfo : EIATTR_KPARAM_INFO
	.align		4
.L_61:
        /*0048*/ 	.byte	0x04, 0x17
        /*004a*/ 	.short	(.L_63 - .L_62)
.L_62:
        /*004c*/ 	.word	0x00000000
        /*0050*/ 	.short	0x000d
        /*0052*/ 	.short	0x0060
        /*0054*/ 	.byte	0x00, 0xf5, 0x21, 0x00


	//----- nvinfo : EIATTR_KPARAM_INFO
	.align		4
.L_63:
        /*0058*/ 	.byte	0x04, 0x17
        /*005a*/ 	.short	(.L_65 - .L_64)
.L_64:
        /*005c*/ 	.word	0x00000000
        /*0060*/ 	.short	0x000c
        /*0062*/ 	.short	0x0058
        /*0064*/ 	.byte	0x00, 0xf5, 0x21, 0x00


	//----- nvinfo : EIATTR_KPARAM_INFO
	.align		4
.L_65:
        /*0068*/ 	.byte	0x04, 0x17
        /*006a*/ 	.short	(.L_67 - .L_66)
.L_66:
        /*006c*/ 	.word	0x00000000
        /*0070*/ 	.short	0x000b
        /*0072*/ 	.short	0x0050
        /*0074*/ 	.byte	0x00, 0xf0, 0x11, 0x00


	//----- nvinfo : EIATTR_KPARAM_INFO
	.align		4
.L_67:
        /*0078*/ 	.byte	0x04, 0x17
        /*007a*/ 	.short	(.L_69 - .L_68)
.L_68:
        /*007c*/ 	.word	0x00000000
        /*0080*/ 	.short	0x000a
        /*0082*/ 	.short	0x0048
        /*0084*/ 	.byte	0x00, 0xf5, 0x21, 0x00


	//----- nvinfo : EIATTR_KPARAM_INFO
	.align		4
.L_69:
        /*0088*/ 	.byte	0x04, 0x17
        /*008a*/ 	.short	(.L_71 - .L_70)
.L_70:
        /*008c*/ 	.word	0x00000000
        /*0090*/ 	.short	0x0009
        /*0092*/ 	.short	0x0040
        /*0094*/ 	.byte	0x00, 0xf5, 0x21, 0x00


	//----- nvinfo : EIATTR_KPARAM_INFO
	.align		4
.L_71:
        /*0098*/ 	.byte	0x04, 0x17
        /*009a*/ 	.short	(.L_73 - .L_72)
.L_72:
        /*009c*/ 	.word	0x00000000
        /*00a0*/ 	.short	0x0008
        /*00a2*/ 	.short	0x0038
        /*00a4*/ 	.byte	0x00, 0xf0, 0x11, 0x00


	//----- nvinfo : EIATTR_KPARAM_INFO
	.align		4
.L_73:
        /*00a8*/ 	.byte	0x04, 0x17
        /*00aa*/ 	.short	(.L_75 - .L_74)
.L_74:
        /*00ac*/ 	.word	0x00000000
        /*00b0*/ 	.short	0x0007
        /*00b2*/ 	.short	0x0030
        /*00b4*/ 	.byte	0x00, 0xf5, 0x21, 0x00


	//----- nvinfo : EIATTR_KPARAM_INFO
	.align		4
.L_75:
        /*00b8*/ 	.byte	0x04, 0x17
        /*00ba*/ 	.short	(.L_77 - .L_76)
.L_76:
        /*00bc*/ 	.word	0x00000000
        /*00c0*/ 	.short	0x0006
        /*00c2*/ 	.short	0x0028
        /*00c4*/ 	.byte	0x00, 0xf5, 0x21, 0x00


	//----- nvinfo : EIATTR_KPARAM_INFO
	.align		4
.L_77:
        /*00c8*/ 	.byte	0x04, 0x17
        /*00ca*/ 	.short	(.L_79 - .L_78)
.L_78:
        /*00cc*/ 	.word	0x00000000
        /*00d0*/ 	.short	0x0005
        /*00d2*/ 	.short	0x0020
        /*00d4*/ 	.byte	0x00, 0xf0, 0x11, 0x00


	//----- nvinfo : EIATTR_KPARAM_INFO
	.align		4
.L_79:
        /*00d8*/ 	.byte	0x04, 0x17
        /*00da*/ 	.short	(.L_81 - .L_80)
.L_80:
        /*00dc*/ 	.word	0x00000000
        /*00e0*/ 	.short	0x0004
        /*00e2*/ 	.short	0x001c
        /*00e4*/ 	.byte	0x00, 0xf0, 0x11, 0x00


	//----- nvinfo : EIATTR_KPARAM_INFO
	.align		4
.L_81:
        /*00e8*/ 	.byte	0x04, 0x17
        /*00ea*/ 	.short	(.L_83 - .L_82)
.L_82:
        /*00ec*/ 	.word	0x00000000
        /*00f0*/ 	.short	0x0003
        /*00f2*/ 	.short	0x0018
        /*00f4*/ 	.byte	0x00, 0xf0, 0x11, 0x00


	//----- nvinfo : EIATTR_KPARAM_INFO
	.align		4
.L_83:
        /*00f8*/ 	.byte	0x04, 0x17
        /*00fa*/ 	.short	(.L_85 - .L_84)
.L_84:
        /*00fc*/ 	.word	0x00000000
        /*0100*/ 	.short	0x0002
        /*0102*/ 	.short	0x0010
        /*0104*/ 	.byte	0x00, 0xf5, 0x21, 0x00


	//----- nvinfo : EIATTR_KPARAM_INFO
	.align		4
.L_85:
        /*0108*/ 	.byte	0x04, 0x17
        /*010a*/ 	.short	(.L_87 - .L_86)
.L_86:
        /*010c*/ 	.word	0x00000000
        /*0110*/ 	.short	0x0001
        /*0112*/ 	.short	0x0008
        /*0114*/ 	.byte	0x00, 0xf0, 0x11, 0x00


	//----- nvinfo : EIATTR_KPARAM_INFO
	.align		4
.L_87:
        /*0118*/ 	.byte	0x04, 0x17
        /*011a*/ 	.short	(.L_89 - .L_88)
.L_88:
        /*011c*/ 	.word	0x00000000
        /*0120*/ 	.short	0x0000
        /*0122*/ 	.short	0x0000
        /*0124*/ 	.byte	0x00, 0xf5, 0x21, 0x00


	//----- nvinfo : EIATTR_SPARSE_MMA_MASK
	.align		4
.L_89:
        /*0128*/ 	.byte	0x03, 0x50
        /*012a*/ 	.short	0x0000


	//----- nvinfo : EIATTR_MAXREG_COUNT
	.align		4
        /*012c*/ 	.byte	0x03, 0x1b
        /*012e*/ 	.short	0x00ff


	//----- nvinfo : EIATTR_MERCURY_ISA_VERSION
	.align		4
        /*0130*/ 	.byte	0x03, 0x5f
        /*0132*/ 	.short	0x0101


	//----- nvinfo : EIATTR_VRC_CTA_INIT_COUNT
	.align		4
        /*0134*/ 	.byte	0x02, 0x4a
	.zero		1
	.zero		1


	//----- nvinfo : EIATTR_EXIT_INSTR_OFFSETS
	.align		4
        /*0138*/ 	.byte	0x04, 0x1c
        /*013a*/ 	.short	(.L_91 - .L_90)


	//   ....[0]....
.L_90:
        /*013c*/ 	.word	0x000000d0


	//   ....[1]....
        /*0140*/ 	.word	0x00000950


	//----- nvinfo : EIATTR_CRS_STACK_SIZE
	.align		4
.L_91:
        /*0144*/ 	.byte	0x04, 0x1e
        /*0146*/ 	.short	(.L_93 - .L_92)
.L_92:
        /*0148*/ 	.word	0x00000000


	//----- nvinfo : EIATTR_CBANK_PARAM_SIZE
	.align		4
.L_93:
        /*014c*/ 	.byte	0x03, 0x19
        /*014e*/ 	.short	0x0084


	//----- nvinfo : EIATTR_PARAM_CBANK
	.align		4
        /*0150*/ 	.byte	0x04, 0x0a
        /*0152*/ 	.short	(.L_95 - .L_94)
	.align		4
.L_94:
        /*0154*/ 	.word	index@(.nv.constant0._Z21nppiLUT_8u_C4R_kernelPKhiPhiiiPKiS3_iS3_S3_iS3_S3_iS3_S3_i)
        /*0158*/ 	.short	0x0380
        /*015a*/ 	.short	0x0084


	//----- nvinfo : EIATTR_SW_WAR
	.align		4
.L_95:
        /*015c*/ 	.byte	0x04, 0x36
        /*015e*/ 	.short	(.L_97 - .L_96)
.L_96:
        /*0160*/ 	.word	0x00000008
.L_97:


//--------------------- .nv.info._Z21nppiLUT_8u_C3R_kernelPKhiPhiiiPKiS3_iS3_S3_iS3_S3_i --------------------------
	.section	.nv.info._Z21nppiLUT_8u_C3R_kernelPKhiPhiiiPKiS3_iS3_S3_iS3_S3_i,"",@"SHT_CUDA_INFO"
	.sectionflags	@""
	.align	4


	//----- nvinfo : EIATTR_CUDA_API_VERSION
	.align		4
        /*0000*/ 	.byte	0x04, 0x37
        /*0002*/ 	.short	(.L_99 - .L_98)
.L_98:
        /*0004*/ 	.word	0x00000082


	//----- nvinfo : EIATTR_KPARAM_INFO
	.align		4
.L_99:
        /*0008*/ 	.byte	0x04, 0x17
        /*000a*/ 	.short	(.L_101 - .L_100)
.L_100:
        /*000c*/ 	.word	0x00000000
        /*0010*/ 	.short	0x000e
        /*0012*/ 	.short	0x0068
        /*0014*/ 	.byte	0x00, 0xf0, 0x11, 0x00


	//----- nvinfo : EIATTR_KPARAM_INFO
	.align		4
.L_101:
        /*0018*/ 	.byte	0x04, 0x17
        /*001a*/ 	.short	(.L_103 - .L_102)
.L_102:
        /*001c*/ 	.word	0x00000000
        /*0020*/ 	.short	0x000d
        /*0022*/ 	.short	0x0060
        /*0024*/ 	.byte	0x00, 0xf5, 0x21, 0x00


	//----- nvinfo : EIATTR_KPARAM_INFO
	.align		4
.L_103:
        /*0028*/ 	.byte	0x04, 0x17
        /*002a*/ 	.short	(.L_105 - .L_104)
.L_104:
        /*002c*/ 	.word	0x00000000
        /*0030*/ 	.short	0x000c
        /*0032*/ 	.short	0x0058
        /*0034*/ 	.byte	0x00, 0xf5, 0x21, 0x00


	//----- nvinfo : EIATTR_KPARAM_INFO
	.align		4
.L_105:
        /*0038*/ 	.byte	0x04, 0x17
        /*003a*/ 	.short	(.L_107 - .L_106)
.L_106:
        /*003c*/ 	.word	0x00000000
        /*0040*/ 	.short	0x000b
        /*0042*/ 	.short	0x0050
        /*0044*/ 	.byte	0x00, 0xf0, 0x11, 0x00


	//----- nvinfo : EIATTR_KPARAM_INFO
	.align		4
.L_107:
        /*0048*/ 	.byte	0x04, 0x17
        /*004a*/ 	.short	(.L_109 - .L_108)
.L_108:
        /*004c*/ 	.word	0x00000000
        /*0050*/ 	.short	0x000a
        /*0052*/ 	.short	0x0048
        /*0054*/ 	.byte	0x00, 0xf5, 0x21, 0x00


	//----- nvinfo : EIATTR_KPARAM_INFO
	.align		4
.L_109:
        /*0058*/ 	.byte	0x04, 0x17
        /*005a*/ 	.short	(.L_111 - .L_110)
.L_110:
        /*005c*/ 	.word	0x00000000
        /*0060*/ 	.short	0x0009
        /*0062*/ 	.short	0x0040
        /*0064*/ 	.byte	0x00, 0xf5, 0x21, 0x00


	//----- nvinfo : EIATTR_KPARAM_INFO
	.align		4
.L_111:
        /*0068*/ 	.byte	0x04, 0x17
        /*006a*/ 	.short	(.L_113 - .L_112)
.L_112:
        /*006c*/ 	.word	0x00000000
        /*0070*/ 	.short	0x0008
        /*0072*/ 	.short	0x0038
        /*0074*/ 	.byte	0x00, 0xf0, 0x11, 0x00


	//----- nvinfo : EIATTR_KPARAM_INFO
	.align		4
.L_113:
        /*0078*/ 	.byte	0x04, 0x17
        /*007a*/ 	.short	(.L_115 - .L_114)
.L_114:
        /*007c*/ 	.word	0x00000000
        /*0080*/ 	.short	0x0007
        /*0082*/ 	.short	0x0030
        /*0084*/ 	.byte	0x00, 0xf5, 0x21, 0x00


	//----- nvinfo : EIATTR_KPARAM_INFO
	.align		4
.L_115:
        /*0088*/ 	.byte	0x04, 0x17
        /*008a*/ 	.short	(.L_117 - .L_116)
.L_116:
        /*008c*/ 	.word	0x00000000
        /*0090*/ 	.short	0x0006
        /*0092*/ 	.short	0x0028
        /*0094*/ 	.byte	0x00, 0xf5, 0x21, 0x00


	//----- nvinfo : EIATTR_KPARAM_INFO
	.align		4
.L_117:
        /*0098*/ 	.byte	0x04, 0x17
        /*009a*/ 	.short	(.L_119 - .L_118)
.L_118:
        /*009c*/ 	.word	0x00000000
        /*00a0*/ 	.short	0x0005
        /*00a2*/ 	.short	0x0020
        /*00a4*/ 	.byte	0x00, 0xf0, 0x11, 0x00


	//----- nvinfo : EIATTR_KPARAM_INFO
	.align		4
.L_119:
        /*00a8*/ 	.byte	0x04, 0x17
        /*00aa*/ 	.short	(.L_121 - .L_120)
.L_120:
        /*00ac*/ 	.word	0x00000000
        /*00b0*/ 	.short	0x0004
        /*00b2*/ 	.short	0x001c
        /*00b4*/ 	.byte	0x00, 0xf0, 0x11, 0x00


	//----- nvinfo : EIATTR_KPARAM_INFO
	.align		4
.L_121:
        /*00b8*/ 	.byte	0x04, 0x17
        /*00ba*/ 	.short	(.L_123 - .L_122)
.L_122:
        /*00bc*/ 	.word	0x00000000
        /*00c0*/ 	.short	0x0003
        /*00c2*/ 	.short	0x0018
        /*00c4*/ 	.byte	0x00, 0xf0, 0x11, 0x00


	//----- nvinfo : EIATTR_KPARAM_INFO
	.align		4
.L_123:
        /*00c8*/ 	.byte	0x04, 0x17
        /*00ca*/ 	.short	(.L_125 - .L_124)
.L_124:
        /*00cc*/ 	.word	0x00000000
        /*00d0*/ 	.short	0x0002
        /*00d2*/ 	.short	0x0010
        /*00d4*/ 	.byte	0x00, 0xf5, 0x21, 0x00


	//----- nvinfo : EIATTR_KPARAM_INFO
	.align		4
.L_125:
        /*00d8*/ 	.byte	0x04, 0x17
        /*00da*/ 	.short	(.L_127 - .L_126)
.L_126:
        /*00dc*/ 	.word	0x00000000
        /*00e0*/ 	.short	0x0001
        /*00e2*/ 	.short	0x0008
        /*00e4*/ 	.byte	0x00, 0xf0, 0x11, 0x00


	//----- nvinfo : EIATTR_KPARAM_INFO
	.align		4
.L_127:
        /*00e8*/ 	.byte	0x04, 0x17
        /*00ea*/ 	.short	(.L_129 - .L_128)
.L_128:
        /*00ec*/ 	.word	0x00000000
        /*00f0*/ 	.short	0x0000
        /*00f2*/ 	.short	0x0000
        /*00f4*/ 	.byte	0x00, 0xf5, 0x21, 0x00


	//----- nvinfo : EIATTR_SPARSE_MMA_MASK
	.align		4
.L_129:
        /*00f8*/ 	.byte	0x03, 0x50
        /*00fa*/ 	.short	0x0000


	//----- nvinfo : EIATTR_MAXREG_COUNT
	.align		4
        /*00fc*/ 	.byte	0x03, 0x1b
        /*00fe*/ 	.short	0x00ff


	//----- nvinfo : EIATTR_MERCURY_ISA_VERSION
	.align		4
        /*0100*/ 	.byte	0x03, 0x5f
        /*0102*/ 	.short	0x0101


	//----- nvinfo : EIATTR_VRC_CTA_INIT_COUNT
	.align		4
        /*0104*/ 	.byte	0x02, 0x4a
	.zero		1
	.zero		1


	//----- nvinfo : EIATTR_EXIT_INSTR_OFFSETS
	.align		4
        /*0108*/ 	.byte	0x04, 0x1c
        /*010a*/ 	.short	(.L_131 - .L_130)


	//   ....[0]....
.L_130:
        /*010c*/ 	.word	0x000000d0


	//   ....[1]....
        /*0110*/ 	.word	0x00000770


	//----- nvinfo : EIATTR_CRS_STACK_SIZE
	.align		4
.L_131:
        /*0114*/ 	.byte	0x04, 0x1e
        /*0116*/ 	.short	(.L_133 - .L_132)
.L_132:
        /*0118*/ 	.word	0x00000000


	//----- nvinfo : EIATTR_CBANK_PARAM_SIZE
	.align		4
.L_133:
        /*011c*/ 	.byte	0x03, 0x19
        /*011e*/ 	.short	0x006c


	//----- nvinfo : EIATTR_PARAM_CBANK
	.align		4
        /*0120*/ 	.byte	0x04, 0x0a
        /*0122*/ 	.short	(.L_135 - .L_134)
	.align		4
.L_134:
        /*0124*/ 	.word	index@(.nv.constant0._Z21nppiLUT_8u_C3R_kernelPKhiPhiiiPKiS3_iS3_S3_iS3_S3_i)
        /*0128*/ 	.short	0x0380
        /*012a*/ 	.short	0x006c


	//----- nvinfo : EIATTR_SW_WAR
	.align		4
.L_135:
        /*012c*/ 	.byte	0x04, 0x36
        /*012e*/ 	.short	(.L_137 - .L_136)
.L_136:
        /*0130*/ 	.word	0x00000008
.L_137:


//--------------------- .nv.info._Z21nppiLUT_8u_C1R_kernelPKhiPhiiiPKiS3_i --------------------------
	.section	.nv.info._Z21nppiLUT_8u_C1R_kernelPKhiPhiiiPKiS3_i,"",@"SHT_CUDA_INFO"
	.sectionflags	@""
	.align	4


	//----- nvinfo : EIATTR_CUDA_API_VERSION
	.align		4
        /*0000*/ 	.byte	0x04, 0x37
        /*0002*/ 	.short	(.L_139 - .L_138)
.L_138:
        /*0004*/ 	.word	0x00000082


	//----- nvinfo : EIATTR_KPARAM_INFO
	.align		4
.L_139:
        /*0008*/ 	.byte	0x04, 0x17
        /*000a*/ 	.short	(.L_141 - .L_140)
.L_140:
        /*000c*/ 	.word	0x00000000
        /*0010*/ 	.short	0x0008
        /*0012*/ 	.short	0x0038
        /*0014*/ 	.byte	0x00, 0xf0, 0x11, 0x00


	//----- nvinfo : EIATTR_KPARAM_INFO
	.align		4
.L_141:
        /*0018*/ 	.byte	0x04, 0x17
        /*001a*/ 	.short	(.L_143 - .L_142)
.L_142:
        /*001c*/ 	.word	0x00000000
        /*0020*/ 	.short	0x0007
        /*0022*/ 	.short	0x0030
        /*0024*/ 	.byte	0x00, 0xf5, 0x21, 0x00


	//----- nvinfo : EIATTR_KPARAM_INFO
	.align		4
.L_143:
        /*0028*/ 	.byte	0x04, 0x17
        /*002a*/ 	.short	(.L_145 - .L_144)
.L_144:
        /*002c*/ 	.word	0x00000000
        /*0030*/ 	.short	0x0006
        /*0032*/ 	.short	0x0028
        /*0034*/ 	.byte	0x00, 0xf5, 0x21, 0x00


	//----- nvinfo : EIATTR_KPARAM_INFO
	.align		4
.L_145:
        /*0038*/ 	.byte	0x04, 0x17
        /*003a*/ 	.short	(.L_147 - .L_146)
.L_146:
        /*003c*/ 	.word	0x00000000
        /*0040*/ 	.short	0x0005
        /*0042*/ 	.short	0x0020
        /*0044*/ 	.byte	0x00, 0xf0, 0x11, 0x00


	//----- nvinfo : EIATTR_KPARAM_INFO
	.align		4
.L_147:
        /*0048*/ 	.byte	0x04, 0x17
        /*004a*/ 	.short	(.L_149 - .L_148)
.L_148:
        /*004c*/ 	.word	0x00000000
        /*0050*/ 	.short	0x0004
        /*0052*/ 	.short	0x001c
        /*0054*/ 	.byte	0x00, 0xf0, 0x11, 0x00


	//----- nvinfo : EIATTR_KPARAM_INFO
	.align		4
.L_149:
        /*0058*/ 	.byte	0x04, 0x17
        /*005a*/ 	.short	(.L_151 - .L_150)
.L_150:
        /*005c*/ 	.word	0x00000000
        /*0060*/ 	.short	0x0003
        /*0062*/ 	.short	0x0018
        /*0064*/ 	.byte	0x00, 0xf0, 0x11, 0x00


	//----- nvinfo : EIATTR_KPARAM_INFO
	.align		4
.L_151:
        /*0068*/ 	.byte	0x04, 0x17
        /*006a*/ 	.short	(.L_153 - .L_152)
.L_152:
        /*006c*/ 	.word	0x00000000
        /*0070*/ 	.short	0x0002
        /*0072*/ 	.short	0x0010
        /*0074*/ 	.byte	0x00, 0xf5, 0x21, 0x00


	//----- nvinfo : EIATTR_KPARAM_INFO
	.align		4
.L_153:
        /*0078*/ 	.byte	0x04, 0x17
        /*007a*/ 	.short	(.L_155 - .L_154)
.L_154:
        /*007c*/ 	.word	0x00000000
        /*0080*/ 	.short	0x0001
        /*0082*/ 	.short	0x0008
        /*0084*/ 	.byte	0x00, 0xf0, 0x11, 0x00


	//----- nvinfo : EIATTR_KPARAM_INFO
	.align		4
.L_155:
        /*0088*/ 	.byte	0x04, 0x17
        /*008a*/ 	.short	(.L_157 - .L_156)
.L_156:
        /*008c*/ 	.word	0x00000000
        /*0090*/ 	.short	0x0000
        /*0092*/ 	.short	0x0000
        /*0094*/ 	.byte	0x00, 0xf5, 0x21, 0x00


	//----- nvinfo : EIATTR_SPARSE_MMA_MASK
	.align		4
.L_157:
        /*0098*/ 	.byte	0x03, 0x50
        /*009a*/ 	.short	0x0000


	//----- nvinfo : EIATTR_MAXREG_COUNT
	.align		4
        /*009c*/ 	.byte	0x03, 0x1b
        /*009e*/ 	.short	0x00ff


	//----- nvinfo : EIATTR_MERCURY_ISA_VERSION
	.align		4
        /*00a0*/ 	.byte	0x03, 0x5f
        /*00a2*/ 	.short	0x0101


	//----- nvinfo : EIATTR_VRC_CTA_INIT_COUNT
	.align		4
        /*00a4*/ 	.byte	0x02, 0x4a
	.zero		1
	.zero		1


	//----- nvinfo : EIATTR_EXIT_INSTR_OFFSETS
	.align		4
        /*00a8*/ 	.byte	0x04, 0x1c
        /*00aa*/ 	.short	(.L_159 - .L_158)


	//   ....[0]....
.L_158:
        /*00ac*/ 	.word	0x000000d0


	//   ....[1]....
        /*00b0*/ 	.word	0x000003a0


	//----- nvinfo : EIATTR_CRS_STACK_SIZE
	.align		4
.L_159:
        /*00b4*/ 	.byte	0x04, 0x1e
        /*00b6*/ 	.short	(.L_161 - .L_160)
.L_160:
        /*00b8*/ 	.word	0x00000000


	//----- nvinfo : EIATTR_CBANK_PARAM_SIZE
	.align		4
.L_161:
        /*00bc*/ 	.byte	0x03, 0x19
        /*00be*/ 	.short	0x003c


	//----- nvinfo : EIATTR_PARAM_CBANK
	.align		4
        /*00c0*/ 	.byte	0x04, 0x0a
        /*00c2*/ 	.short	(.L_163 - .L_162)
	.align		4
.L_162:
        /*00c4*/ 	.word	index@(.nv.constant0._Z21nppiLUT_8u_C1R_kernelPKhiPhiiiPKiS3_i)
        /*00c8*/ 	.short	0x0380
        /*00ca*/ 	.short	0x003c


	//----- nvinfo : EIATTR_SW_WAR
	.align		4
.L_163:
        /*00cc*/ 	.byte	0x04, 0x36
        /*00ce*/ 	.short	(.L_165 - .L_164)
.L_164:
        /*00d0*/ 	.word	0x00000008
.L_165:


//--------------------- .nv.callgraph             --------------------------
	.section	.nv.callgraph,"",@"SHT_CUDA_CALLGRAPH"
	.align	4
	.sectionentsize	8
	.align		4
        /*0000*/ 	.word	0x00000000
	.align		4
        /*0004*/ 	.word	0xffffffff
	.align		4
        /*0008*/ 	.word	0x00000000
	.align		4
        /*000c*/ 	.word	0xfffffffe
	.align		4
        /*0010*/ 	.word	0x00000000
	.align		4
        /*0014*/ 	.word	0xfffffffd
	.align		4
        /*0018*/ 	.word	0x00000000
	.align		4
        /*001c*/ 	.word	0xfffffffc


//--------------------- .text._Z22nppiLUT_16u_C1R_kernelPKtiPtiiiPKiS3_i --------------------------
	.section	.text._Z22nppiLUT_16u_C1R_kernelPKtiPtiiiPKiS3_i,"ax",@progbits
	.align	128
        .global         _Z22nppiLUT_16u_C1R_kernelPKtiPtiiiPKiS3_i
        .type           _Z22nppiLUT_16u_C1R_kernelPKtiPtiiiPKiS3_i,@function
        .size           _Z22nppiLUT_16u_C1R_kernelPKtiPtiiiPKiS3_i,(.L_x_40 - _Z22nppiLUT_16u_C1R_kernelPKtiPtiiiPKiS3_i)
        .other          _Z22nppiLUT_16u_C1R_kernelPKtiPtiiiPKiS3_i,@"STO_CUDA_ENTRY STV_DEFAULT"
_Z22nppiLUT_16u_C1R_kernelPKtiPtiiiPKiS3_i:
.text._Z22nppiLUT_16u_C1R_kernelPKtiPtiiiPKiS3_i:
[----:B------:R-:W-:Y:S01]  /*0000*/  LDC R1, c[0x0][0x37c] ;  /* 0x0000df00ff017b82 */ /* 0x000fe20000000800 */
[----:B------:R-:W0:Y:S07]  /*0010*/  S2R R3, SR_TID.Y ;  /* 0x0000000000037919 */ /* 0x000e2e0000002200 */
[----:B------:R-:W1:Y:S01]  /*0020*/  LDC R9, c[0x0][0x360] ;  /* 0x0000d800ff097b82 */ /* 0x000e620000000800 */
[----:B------:R-:W2:Y:S01]  /*0030*/  LDCU UR6, c[0x0][0x3a0] ;  /* 0x00007400ff0677ac */ /* 0x000ea20008000800 */
[----:B------:R-:W1:Y:S01]  /*0040*/  S2R R2, SR_TID.X ;  /* 0x0000000000027919 */ /* 0x000e620000002100 */
[----:B------:R-:W3:Y:S05]  /*0050*/  LDCU UR7, c[0x0][0x39c] ;  /* 0x00007380ff0777ac */ /* 0x000eea0008000800 */
[----:B------:R-:W0:Y:S08]  /*0060*/  S2UR UR5, SR_CTAID.Y ;  /* 0x00000000000579c3 */ /* 0x000e300000002600 */
[----:B------:R-:W0:Y:S08]  /*0070*/  LDC R0, c[0x0][0x364] ;  /* 0x0000d900ff007b82 */ /* 0x000e300000000800 */
[----:B------:R-:W1:Y:S01]  /*0080*/  S2UR UR4, SR_CTAID.X ;  /* 0x00000000000479c3 */ /* 0x000e620000002500 */
[----:B0-----:R-:W-:-:S05]  /*0090*/  IMAD R0, R0, UR5, R3 ;  /* 0x0000000500007c24 */ /* 0x001fca000f8e0203 */
[----:B--2---:R-:W-:Y:S01]  /*00a0*/  ISETP.GE.AND P0, PT, R0, UR6, PT ;  /* 0x0000000600007c0c */ /* 0x004fe2000bf06270 */
[----:B-1----:R-:W-:-:S05]  /*00b0*/  IMAD R9, R9, UR4, R2 ;  /* 0x0000000409097c24 */ /* 0x002fca000f8e0202 */
[----:B---3--:R-:W-:-:S13]  /*00c0*/  ISETP.GE.OR P0, PT, R9, UR7, P0 ;  /* 0x0000000709007c0c */ /* 0x008fda0008706670 */
[----:B------:R-:W-:Y:S05]  /*00d0*/  @P0 EXIT ;  /* 0x000000000000094d */ /* 0x000fea0003800000 */
[----:B------:R-:W0:Y:S01]  /*00e0*/  LDCU UR4, c[0x0][0x3b8] ;  /* 0x00007700ff0477ac */ /* 0x000e220008000800 */
[----:B------:R-:W-:Y:S01]  /*00f0*/  CS2R R4, SRZ ;  /* 0x0000000000047805 */ /* 0x000fe2000001ff00 */
[----:B------:R-:W1:Y:S01]  /*0100*/  LDCU UR5, c[0x0][0x388] ;  /* 0x00007100ff0577ac */ /* 0x000e620008000800 */
[----:B------:R-:W2:Y:S01]  /*0110*/  LDCU UR10, c[0x0][0x398] ;  /* 0x00007300ff0a77ac */ /* 0x000ea20008000800 */
[----:B------:R-:W3:Y:S01]  /*0120*/  LDCU.64 UR8, c[0x0][0x380] ;  /* 0x00007000ff0877ac */ /* 0x000ee20008000a00 */
[----:B------:R-:W4:Y:S01]  /*0130*/  LDCU.64 UR12, c[0x0][0x390] ;  /* 0x00007200ff0c77ac */ /* 0x000f220008000a00 */
[----:B0-----:R-:W-:Y:S01]  /*0140*/  UISETP.GE.AND UP0, UPT, UR4, 0x2, UPT ;  /* 0x000000020400788c */ /* 0x001fe2000bf06270 */
[C---:B-1----:R-:W-:Y:S01]  /*0150*/  IMAD R3, R0.reuse, UR5, RZ ;  /* 0x0000000500037c24 */ /* 0x042fe2000f8e02ff */
[----:B------:R-:W0:Y:S01]  /*0160*/  LDCU.64 UR6, c[0x0][0x358] ;  /* 0x00006b00ff0677ac */ /* 0x000e220008000a00 */
[----:B--2---:R-:W-:-:S03]  /*0170*/  IMAD R0, R0, UR10, RZ ;  /* 0x0000000a00007c24 */ /* 0x004fc6000f8e02ff */
[C---:B---3--:R-:W-:Y:S02]  /*0180*/  IADD3 R6, P0, PT, R3.reuse, UR8, RZ ;  /* 0x0000000803067c10 */ /* 0x048fe4000ff1e0ff */
[C---:B----4-:R-:W-:Y:S02]  /*0190*/  IADD3 R2, P1, PT, R0.reuse, UR12, RZ ;  /* 0x0000000c00027c10 */ /* 0x050fe4000ff3e0ff */
[----:B------:R-:W-:Y:S02]  /*01a0*/  LEA.HI.X.SX32 R7, R3, UR9, 0x1, P0 ;  /* 0x0000000903077c11 */ /* 0x000fe400080f0eff */
[----:B------:R-:W-:Y:S01]  /*01b0*/  LEA.HI.X.SX32 R3, R0, UR13, 0x1, P1 ;  /* 0x0000000d00037c11 */ /* 0x000fe200088f0eff */
[----:B------:R-:W-:Y:S08]  /*01c0*/  BRA.U !UP0, `(.L_x_0) ;  /* 0x0000000108547547 */ /* 0x000ff0000b800000 */
[----:B------:R-:W-:Y:S01]  /*01d0*/  IMAD.WIDE R4, R9, 0x2, R6 ;  /* 0x0000000209047825 */ /* 0x000fe200078e0206 */
[----:B------:R-:W1:Y:S01]  /*01e0*/  LDCU UR5, c[0x0][0x3b8] ;  /* 0x00007700ff0577ac */ /* 0x000e620008000800 */
[----:B------:R-:W2:Y:S03]  /*01f0*/  LDC.64 R6, c[0x0][0x3b0] ;  /* 0x0000ec00ff067b82 */ /* 0x000ea60000000a00 */
[----:B0-----:R0:W5:Y:S01]  /*0200*/  LDG.E.U16 R0, desc[UR6][R4.64] ;  /* 0x0000000604007981 */ /* 0x001162000c1e1500 */
[----:B------:R-:W-:Y:S01]  /*0210*/  BSSY.RECONVERGENT B0, `(.L_x_1) ;  /* 0x000000e000007945 */ /* 0x000fe20003800200 */
[----:B------:R-:W-:Y:S01]  /*0220*/  IMAD.MOV.U32 R8, RZ, RZ, RZ ;  /* 0x000000ffff087224 */ /* 0x000fe200078e00ff */
[----:B------:R-:W-:Y:S01]  /*0230*/  UIADD3 UR4, UPT, UPT, UR4, -0x1, URZ ;  /* 0xffffffff04047890 */ /* 0x000fe2000fffe0ff */
[----:B------:R-:W-:-:S11]  /*0240*/  IMAD.MOV.U32 R11, RZ, RZ, 0x1 ;  /* 0x00000001ff0b7424 */ /* 0x000fd600078e00ff */
.L_x_3:
[----:B0-2---:R-:W-:-:S06]  /*0250*/  IMAD.WIDE.U32 R4, R11, 0x4, R6 ;  /* 0x000000040b047825 */ /* 0x005fcc00078e0006 */
[----:B------:R-:W2:Y:S01]  /*0260*/  LDG.E R5, desc[UR6][R4.64] ;  /* 0x0000000604057981 */ /* 0x000ea2000c1e1900 */
[----:B------:R-:W-:Y:S02]  /*0270*/  MOV R10, R11 ;  /* 0x0000000b000a7202 */ /* 0x000fe40000000f00 */
[----:B--2--5:R-:W-:-:S13]  /*0280*/  ISETP.GT.AND P0, PT, R5, R0, PT ;  /* 0x000000000500720c */ /* 0x024fda0003f04270 */
[----:B------:R-:W-:Y:S05]  /*0290*/  @P0 BRA `(.L_x_2) ;  /* 0x0000000000140947 */ /* 0x000fea0003800000 */
[----:B------:R-:W-:Y:S02]  /*02a0*/  VIADD R11, R11, 0x1 ;  /* 0x000000010b0b7836 */ /* 0x000fe40000000000 */
[----:B------:R-:W-:-:S03]  /*02b0*/  IMAD.MOV.U32 R8, RZ, RZ, R10 ;  /* 0x000000ffff087224 */ /* 0x000fc600078e000a */
[----:B-1----:R-:W-:-:S13]  /*02c0*/  ISETP.NE.AND P0, PT, R11, UR5, PT ;  /* 0x000000050b007c0c */ /* 0x002fda000bf05270 */
[----:B------:R-:W-:Y:S05]  /*02d0*/  @P0 BRA `(.L_x_3) ;  /* 0xfffffffc00dc0947 */ /* 0x000fea000383ffff */
[----:B------:R-:W-:-:S07]  /*02e0*/  MOV R8, UR4 ;  /* 0x0000000400087c02 */ /* 0x000fce0008000f00 */
.L_x_2:
[----:B-1----:R-:W-:Y:S05]  /*02f0*/  BSYNC.RECONVERGENT B0 ;  /* 0x0000000000007941 */ /* 0x002fea0003800200 */
.L_x_1:
[----:B------:R-:W-:Y:S02]  /*0300*/  HFMA2 R5, -RZ, RZ, 0, 0 ;  /* 0x00000000ff057431 */ /* 0x000fe400000001ff */
[----:B------:R-:W-:-:S07]  /*0310*/  IMAD.MOV.U32 R4, RZ, RZ, R8 ;  /* 0x000000ffff047224 */ /* 0x000fce00078e0008 */
.L_x_0:
[----:B------:R-:W1:Y:S02]  /*0320*/  LDCU.64 UR4, c[0x0][0x3a8] ;  /* 0x00007500ff0477ac */ /* 0x000e640008000a00 */
[----:B-1----:R-:W-:-:S04]  /*0330*/  LEA R6, P0, R4, UR4, 0x2 ;  /* 0x0000000404067c11 */ /* 0x002fc8000f8010ff */
[----:B------:R-:W-:-:S05]  /*0340*/  LEA.HI.X R7, R4, UR5, R5, 0x2, P0 ;  /* 0x0000000504077c11 */ /* 0x000fca00080f1405 */
[----:B0-----:R-:W2:Y:S01]  /*0350*/  LDG.E R6, desc[UR6][R6.64] ;  /* 0x0000000606067981 */ /* 0x001ea2000c1e1900 */
[----:B------:R-:W-:Y:S01]  /*0360*/  IMAD.WIDE R2, R9, 0x2, R2 ;  /* 0x0000000209027825 */ /* 0x000fe200078e0202 */
[----:B--2---:R-:W-:-:S05]  /*0370*/  VIMNMX.RELU R5, PT, PT, R6, 0xffff, PT ;  /* 0x0000ffff06057848 */ /* 0x004fca0003fe1100 */
[----:B------:R-:W-:Y:S01]  /*0380*/  STG.E.U16 desc[UR6][R2.64], R5 ;  /* 0x0000000502007986 */ /* 0x000fe2000c101506 */
[----:B------:R-:W-:Y:S05]  /*0390*/  EXIT ;  /* 0x000000000000794d */ /* 0x000fea0003800000 */
.L_x_4:
[----:B------:R-:W-:-:S00]  /*03a0*/  BRA `(.L_x_4) ;  /* 0xfffffffc00fc7947 */ /* 0x000fc0000383ffff */
[----:B------:R-:W-:-:S00]  /*03b0*/  NOP ;  /* 0x0000000000007918 */ /* 0x000fc00000000000 */
        /* <DEDUP_REMOVED lines=12> */
.L_x_40:


//--------------------- .text._Z21nppiLUT_8u_C4R_kernelPKhiPhiiiPKiS3_iS3_S3_iS3_S3_iS3_S3_i --------------------------
	.section	.text._Z21nppiLUT_8u_C4R_kernelPKhiPhiiiPKiS3_iS3_S3_iS3_S3_iS3_S3_i,"ax",@progbits
	.align	128
        .global         _Z21nppiLUT_8u_C4R_kernelPKhiPhiiiPKiS3_iS3_S3_iS3_S3_iS3_S3_i
        .type           _Z21nppiLUT_8u_C4R_kernelPKhiPhiiiPKiS3_iS3_S3_iS3_S3_iS3_S3_i,@function
        .size           _Z21nppiLUT_8u_C4R_kernelPKhiPhiiiPKiS3_iS3_S3_iS3_S3_iS3_S3_i,(.L_x_41 - _Z21nppiLUT_8u_C4R_kernelPKhiPhiiiPKiS3_iS3_S3_iS3_S3_iS3_S3_i)
        .other          _Z21nppiLUT_8u_C4R_kernelPKhiPhiiiPKiS3_iS3_S3_iS3_S3_iS3_S3_i,@"STO_CUDA_ENTRY STV_DEFAULT"
_Z21nppiLUT_8u_C4R_kernelPKhiPhiiiPKiS3_iS3_S3_iS3_S3_iS3_S3_i:
.text._Z21nppiLUT_8u_C4R_kernelPKhiPhiiiPKiS3_iS3_S3_iS3_S3_iS3_S3_i:
        /* <DEDUP_REMOVED lines=15> */
[----:B------:R-:W-:Y:S01]  /*00f0*/  IMAD.SHL.U32 R5, R5, 0x4, RZ ;  /* 0x0000000405057824 */ /* 0x000fe200078e00ff */
[----:B------:R-:W-:Y:S01]  /*0100*/  CS2R R6, SRZ ;  /* 0x0000000000067805 */ /* 0x000fe2000001ff00 */
[----:B------:R-:W1:Y:S03]  /*0110*/  LDCU UR5, c[0x0][0x388] ;  /* 0x00007100ff0577ac */ /* 0x000e660008000800 */
[----:B------:R-:W-:Y:S01]  /*0120*/  SHF.R.S32.HI R0, RZ, 0x1f, R5 ;  /* 0x0000001fff007819 */ /* 0x000fe20000011405 */
[----:B------:R-:W2:Y:S01]  /*0130*/  LDCU.64 UR10, c[0x0][0x380] ;  /* 0x00007000ff0a77ac */ /* 0x000ea20008000a00 */
[----:B------:R-:W3:Y:S01]  /*0140*/  LDCU UR8, c[0x0][0x398] ;  /* 0x00007300ff0877ac */ /* 0x000ee20008000800 */
[----:B------:R-:W4:Y:S01]  /*0150*/  LDCU.64 UR6, c[0x0][0x358] ;  /* 0x00006b00ff0677ac */ /* 0x000f220008000a00 */
[----:B0-----:R-:W-:Y:S01]  /*0160*/  UISETP.GE.AND UP0, UPT, UR4, 0x2, UPT ;  /* 0x000000020400788c */ /* 0x001fe2000bf06270 */
[----:B-1----:R-:W-:-:S05]  /*0170*/  IMAD R2, R4, UR5, RZ ;  /* 0x0000000504027c24 */ /* 0x002fca000f8e02ff */
[----:B------:R-:W-:Y:S02]  /*0180*/  SHF.R.S32.HI R3, RZ, 0x1f, R2 ;  /* 0x0000001fff037819 */ /* 0x000fe40000011402 */
[----:B--2---:R-:W-:Y:S01]  /*0190*/  IADD3 R2, P0, P1, R2, UR10, R5 ;  /* 0x0000000a02027c10 */ /* 0x004fe2000f91e005 */
[----:B---3--:R-:W-:-:S03]  /*01a0*/  IMAD R4, R4, UR8, RZ ;  /* 0x0000000804047c24 */ /* 0x008fc6000f8e02ff */
[----:B------:R-:W-:Y:S01]  /*01b0*/  IADD3.X R3, PT, PT, R3, UR11, R0, P0, P1 ;  /* 0x0000000b03037c10 */ /* 0x000fe200087e2400 */
[----:B----4-:R-:W-:Y:S08]  /*01c0*/  BRA.U !UP0, `(.L_x_5) ;  /* 0x0000000108507547 */ /* 0x010ff0000b800000 */
[----:B------:R0:W5:Y:S01]  /*01d0*/  LDG.E.U8 R10, desc[UR6][R2.64] ;  /* 0x00000006020a7981 */ /* 0x000162000c1e1100 */
[----:B------:R-:W1:Y:S01]  /*01e0*/  LDC.64 R8, c[0x0][0x3b0] ;  /* 0x0000ec00ff087b82 */ /* 0x000e620000000a00 */
[----:B------:R-:W-:Y:S01]  /*01f0*/  BSSY.RECONVERGENT B0, `(.L_x_6) ;  /* 0x000000f000007945 */ /* 0x000fe20003800200 */
[----:B------:R-:W-:Y:S01]  /*0200*/  IMAD.MOV.U32 R11, RZ, RZ, RZ ;  /* 0x000000ffff0b7224 */ /* 0x000fe200078e00ff */
[----:B------:R-:W2:Y:S01]  /*0210*/  LDCU UR5, c[0x0][0x3b8] ;  /* 0x00007700ff0577ac */ /* 0x000ea20008000800 */
[----:B------:R-:W-:Y:S01]  /*0220*/  IMAD.MOV.U32 R13, RZ, RZ, 0x1 ;  /* 0x00000001ff0d7424 */ /* 0x000fe200078e00ff */
[----:B------:R-:W-:-:S12]  /*0230*/  UIADD3 UR4, UPT, UPT, UR4, -0x1, URZ ;  /* 0xffffffff04047890 */ /* 0x000fd8000fffe0ff */
.L_x_8:
[----:B-1----:R-:W-:-:S06]  /*0240*/  IMAD.WIDE.U32 R6, R13, 0x4, R8 ;  /* 0x000000040d067825 */ /* 0x002fcc00078e0008 */
[----:B------:R-:W3:Y:S01]  /*0250*/  LDG.E R7, desc[UR6][R6.64] ;  /* 0x0000000606077981 */ /* 0x000ee2000c1e1900 */
[----:B------:R-:W-:Y:S01]  /*0260*/  IMAD.MOV.U32 R12, RZ, RZ, R13 ;  /* 0x000000ffff0c7224 */ /* 0x000fe200078e000d */
[----:B---3-5:R-:W-:-:S13]  /*0270*/  ISETP.GT.AND P0, PT, R7, R10, PT ;  /* 0x0000000a0700720c */ /* 0x028fda0003f04270 */
[----:B------:R-:W-:Y:S05]  /*0280*/  @P0 BRA `(.L_x_7) ;  /* 0x0000000000140947 */ /* 0x000fea0003800000 */
[----:B------:R-:W-:Y:S02]  /*0290*/  VIADD R13, R13, 0x1 ;  /* 0x000000010d0d7836 */ /* 0x000fe40000000000 */
[----:B------:R-:W-:-:S03]  /*02a0*/  IMAD.MOV.U32 R11, RZ, RZ, R12 ;  /* 0x000000ffff0b7224 */ /* 0x000fc600078e000c */
[----:B--2---:R-:W-:-:S13]  /*02b0*/  ISETP.NE.AND P0, PT, R13, UR5, PT ;  /* 0x000000050d007c0c */ /* 0x004fda000bf05270 */
[----:B------:R-:W-:Y:S05]  /*02c0*/  @P0 BRA `(.L_x_8) ;  /* 0xfffffffc00dc0947 */ /* 0x000fea000383ffff */
[----:B------:R-:W-:-:S07]  /*02d0*/  MOV R11, UR4 ;  /* 0x00000004000b7c02 */ /* 0x000fce0008000f00 */
.L_x_7:
[----:B--2---:R-:W-:Y:S05]  /*02e0*/  BSYNC.RECONVERGENT B0 ;  /* 0x0000000000007941 */ /* 0x004fea0003800200 */
.L_x_6:
[----:B------:R-:W-:Y:S02]  /*02f0*/  IMAD.MOV.U32 R6, RZ, RZ, R11 ;  /* 0x000000ffff067224 */ /* 0x000fe400078e000b */
[----:B------:R-:W-:-:S07]  /*0300*/  IMAD.MOV.U32 R7, RZ, RZ, RZ ;  /* 0x000000ffff077224 */ /* 0x000fce00078e00ff */
.L_x_5:
[----:B------:R-:W1:Y:S02]  /*0310*/  LDCU.64 UR4, c[0x0][0x3a8] ;  /* 0x00007500ff0477ac */ /* 0x000e640008000a00 */
[C---:B-1----:R-:W-:Y:S01]  /*0320*/  LEA R10, P0, R6.reuse, UR4, 0x2 ;  /* 0x00000004060a7c11 */ /* 0x042fe2000f8010ff */
[----:B------:R-:W1:Y:S03]  /*0330*/  LDCU UR4, c[0x0][0x3d0] ;  /* 0x00007a00ff0477ac */ /* 0x000e660008000800 */
[----:B------:R-:W-:-:S05]  /*0340*/  LEA.HI.X R11, R6, UR5, R7, 0x2, P0 ;  /* 0x00000005060b7c11 */ /* 0x000fca00080f1407 */
[----:B------:R2:W5:Y:S01]  /*0350*/  LDG.E R6, desc[UR6][R10.64] ;  /* 0x000000060a067981 */ /* 0x000562000c1e1900 */
[----:B------:R-:W-:Y:S01]  /*0360*/  CS2R R8, SRZ ;  /* 0x0000000000087805 */ /* 0x000fe2000001ff00 */
[----:B-1----:R-:W-:-:S09]  /*0370*/  UISETP.GE.AND UP0, UPT, UR4, 0x2, UPT ;  /* 0x000000020400788c */ /* 0x002fd2000bf06270 */
[----:B--2---:R-:W-:Y:S05]  /*0380*/  BRA.U !UP0, `(.L_x_9) ;  /* 0x0000000108507547 */ /* 0x004fea000b800000 */
[----:B------:R1:W5:Y:S01]  /*0390*/  LDG.E.U8 R7, desc[UR6][R2.64+0x1] ;  /* 0x0000010602077981 */ /* 0x000362000c1e1100 */
[----:B------:R-:W2:Y:S01]  /*03a0*/  LDC.64 R10, c[0x0][0x3c8] ;  /* 0x0000f200ff0a7b82 */ /* 0x000ea20000000a00 */
[----:B------:R-:W-:Y:S01]  /*03b0*/  BSSY.RECONVERGENT B0, `(.L_x_10) ;  /* 0x000000f000007945 */ /* 0x000fe20003800200 */
[----:B------:R-:W-:Y:S01]  /*03c0*/  IMAD.MOV.U32 R12, RZ, RZ, RZ ;  /* 0x000000ffff0c7224 */ /* 0x000fe200078e00ff */
[----:B------:R-:W3:Y:S01]  /*03d0*/  LDCU UR5, c[0x0][0x3d0] ;  /* 0x00007a00ff0577ac */ /* 0x000ee20008000800 */
[----:B------:R-:W-:Y:S01]  /*03e0*/  IMAD.MOV.U32 R13, RZ, RZ, 0x1 ;  /* 0x00000001ff0d7424 */ /* 0x000fe200078e00ff */
[----:B------:R-:W-:-:S12]  /*03f0*/  UIADD3 UR4, UPT, UPT, UR4, -0x1, URZ ;  /* 0xffffffff04047890 */ /* 0x000fd8000fffe0ff */
.L_x_12:
[----:B--2---:R-:W-:-:S06]  /*0400*/  IMAD.WIDE.U32 R8, R13, 0x4, R10 ;  /* 0x000000040d087825 */ /* 0x004fcc00078e000a */
[----:B------:R-:W2:Y:S01]  /*0410*/  LDG.E R8, desc[UR6][R8.64] ;  /* 0x0000000608087981 */ /* 0x000ea2000c1e1900 */
[----:B------:R-:W-:Y:S01]  /*0420*/  IMAD.MOV.U32 R14, RZ, RZ, R13 ;  /* 0x000000ffff0e7224 */ /* 0x000fe200078e000d */
[----:B--2--5:R-:W-:-:S13]  /*0430*/  ISETP.GT.AND P0, PT, R8, R7, PT ;  /* 0x000000070800720c */ /* 0x024fda0003f04270 */
[----:B------:R-:W-:Y:S05]  /*0440*/  @P0 BRA `(.L_x_11) ;  /* 0x0000000000140947 */ /* 0x000fea0003800000 */
[----:B------:R-:W-:Y:S01]  /*0450*/  IADD3 R13, PT, PT, R13, 0x1, RZ ;  /* 0x000000010d0d7810 */ /* 0x000fe20007ffe0ff */
[----:B------:R-:W-:-:S03]  /*0460*/  IMAD.MOV.U32 R12, RZ, RZ, R14 ;  /* 0x000000ffff0c7224 */ /* 0x000fc600078e000e */
[----:B---3--:R-:W-:-:S13]  /*0470*/  ISETP.NE.AND P0, PT, R13, UR5, PT ;  /* 0x000000050d007c0c */ /* 0x008fda000bf05270 */
[----:B------:R-:W-:Y:S05]  /*0480*/  @P0 BRA `(.L_x_12) ;  /* 0xfffffffc00dc0947 */ /* 0x000fea000383ffff */
[----:B------:R-:W-:-:S07]  /*0490*/  IMAD.U32 R12, RZ, RZ, UR4 ;  /* 0x00000004ff0c7e24 */ /* 0x000fce000f8e00ff */
.L_x_11:
[----:B---3--:R-:W-:Y:S05]  /*04a0*/  BSYNC.RECONVERGENT B0 ;  /* 0x0000000000007941 */ /* 0x008fea0003800200 */
.L_x_10:
[----:B------:R-:W-:Y:S02]  /*04b0*/  IMAD.MOV.U32 R8, RZ, RZ, R12 ;  /* 0x000000ffff087224 */ /* 0x000fe400078e000c */
[----:B------:R-:W-:-:S07]  /*04c0*/  IMAD.MOV.U32 R9, RZ, RZ, RZ ;  /* 0x000000ffff097224 */ /* 0x000fce00078e00ff */
.L_x_9:
[----:B------:R-:W2:Y:S02]  /*04d0*/  LDCU.64 UR4, c[0x0][0x3c0] ;  /* 0x00007800ff0477ac */ /* 0x000ea40008000a00 */
[C---:B--2---:R-:W-:Y:S01]  /*04e0*/  LEA R10, P0, R8.reuse, UR4, 0x2 ;  /* 0x00000004080a7c11 */ /* 0x044fe2000f8010ff */
[----:B------:R-:W2:Y:S03]  /*04f0*/  LDCU UR4, c[0x0][0x3e8] ;  /* 0x00007d00ff0477ac */ /* 0x000ea60008000800 */
[----:B------:R-:W-:-:S05]  /*0500*/  LEA.HI.X R11, R8, UR5, R9, 0x2, P0 ;  /* 0x00000005080b7c11 */ /* 0x000fca00080f1409 */
[----:B------:R3:W5:Y:S01]  /*0510*/  LDG.E R7, desc[UR6][R10.64] ;  /* 0x000000060a077981 */ /* 0x000762000c1e1900 */
[----:B------:R-:W-:Y:S01]  /*0520*/  CS2R R8, SRZ ;  /* 0x0000000000087805 */ /* 0x000fe2000001ff00 */
[----:B--2---:R-:W-:-:S09]  /*0530*/  UISETP.GE.AND UP0, UPT, UR4, 0x2, UPT ;  /* 0x000000020400788c */ /* 0x004fd2000bf06270 */
[----:B---3--:R-:W-:Y:S05]  /*0540*/  BRA.U !UP0, `(.L_x_13) ;  /* 0x0000000108507547 */ /* 0x008fea000b800000 */
[----:B------:R2:W5:Y:S01]  /*0550*/  LDG.E.U8 R12, desc[UR6][R2.64+0x2] ;  /* 0x00000206020c7981 */ /* 0x000562000c1e1100 */
[----:B------:R-:W3:Y:S01]  /*0560*/  LDC.64 R10, c[0x0][0x3e0] ;  /* 0x0000f800ff0a7b82 */ /* 0x000ee20000000a00 */
[----:B------:R-:W-:Y:S01]  /*0570*/  HFMA2 R15, -RZ, RZ, 0, 5.9604644775390625e-08 ;  /* 0x00000001ff0f7431 */ /* 0x000fe200000001ff */
[----:B------:R-:W-:Y:S01]  /*0580*/  BSSY.RECONVERGENT B0, `(.L_x_14) ;  /* 0x000000e000007945 */ /* 0x000fe20003800200 */
[----:B------:R-:W-:Y:S01]  /*0590*/  IMAD.MOV.U32 R13, RZ, RZ, RZ ;  /* 0x000000ffff0d7224 */ /* 0x000fe200078e00ff */
[----:B------:R-:W4:Y:S01]  /*05a0*/  LDCU UR5, c[0x0][0x3e8] ;  /* 0x00007d00ff0577ac */ /* 0x000f220008000800 */
[----:B------:R-:W-:-:S12]  /*05b0*/  UIADD3 UR4, UPT, UPT, UR4, -0x1, URZ ;  /* 0xffffffff04047890 */ /* 0x000fd8000fffe0ff */
.L_x_16:
[----:B---3--:R-:W-:-:S06]  /*05c0*/  IMAD.WIDE.U32 R8, R15, 0x4, R10 ;  /* 0x000000040f087825 */ /* 0x008fcc00078e000a */
[----:B------:R-:W3:Y:S01]  /*05d0*/  LDG.E R9, desc[UR6][R8.64] ;  /* 0x0000000608097981 */ /* 0x000ee2000c1e1900 */
[----:B------:R-:W-:Y:S01]  /*05e0*/  IMAD.MOV.U32 R14, RZ, RZ, R15 ;  /* 0x000000ffff0e7224 */ /* 0x000fe200078e000f */
[----:B---3-5:R-:W-:-:S13]  /*05f0*/  ISETP.GT.AND P0, PT, R9, R12, PT ;  /* 0x0000000c0900720c */ /* 0x028fda0003f04270 */
[----:B------:R-:W-:Y:S05]  /*0600*/  @P0 BRA `(.L_x_15) ;  /* 0x0000000000140947 */ /* 0x000fea0003800000 */
[----:B------:R-:W-:Y:S02]  /*0610*/  VIADD R15, R15, 0x1 ;  /* 0x000000010f0f7836 */ /* 0x000fe40000000000 */
[----:B------:R-:W-:-:S03]  /*0620*/  IMAD.MOV.U32 R13, RZ, RZ, R14 ;  /* 0x000000ffff0d7224 */ /* 0x000fc600078e000e */
[----:B----4-:R-:W-:-:S13]  /*0630*/  ISETP.NE.AND P0, PT, R15, UR5, PT ;  /* 0x000000050f007c0c */ /* 0x010fda000bf05270 */
[----:B------:R-:W-:Y:S05]  /*0640*/  @P0 BRA `(.L_x_16) ;  /* 0xfffffffc00dc0947 */ /* 0x000fea000383ffff */
[----:B------:R-:W-:-:S07]  /*0650*/  IMAD.U32 R13, RZ, RZ, UR4 ;  /* 0x00000004ff0d7e24 */ /* 0x000fce000f8e00ff */
.L_x_15:
[----:B----4-:R-:W-:Y:S05]  /*0660*/  BSYNC.RECONVERGENT B0 ;  /* 0x0000000000007941 */ /* 0x010fea0003800200 */
.L_x_14:
[----:B------:R-:W-:Y:S01]  /*0670*/  IMAD.MOV.U32 R8, RZ, RZ, R13 ;  /* 0x000000ffff087224 */ /* 0x000fe200078e000d */
[----:B------:R-:W-:-:S07]  /*0680*/  MOV R9, RZ ;  /* 0x000000ff00097202 */ /* 0x000fce0000000f00 */
.L_x_13:
[----:B------:R-:W3:Y:S02]  /*0690*/  LDCU.64 UR4, c[0x0][0x3d8] ;  /* 0x00007b00ff0477ac */ /* 0x000ee40008000a00 */
[C---:B---3--:R-:W-:Y:S01]  /*06a0*/  LEA R10, P0, R8.reuse, UR4, 0x2 ;  /* 0x00000004080a7c11 */ /* 0x048fe2000f8010ff */
[----:B------:R-:W3:Y:S03]  /*06b0*/  LDCU UR4, c[0x0][0x400] ;  /* 0x00008000ff0477ac */ /* 0x000ee60008000800 */
[----:B------:R-:W-:-:S05]  /*06c0*/  LEA.HI.X R11, R8, UR5, R9, 0x2, P0 ;  /* 0x00000005080b7c11 */ /* 0x000fca00080f1409 */
[----:B------:R4:W5:Y:S01]  /*06d0*/  LDG.E R12, desc[UR6][R10.64] ;  /* 0x000000060a0c7981 */ /* 0x000962000c1e1900 */
[----:B------:R-:W-:Y:S01]  /*06e0*/  CS2R R8, SRZ ;  /* 0x0000000000087805 */ /* 0x000fe2000001ff00 */
[----:B---3--:R-:W-:-:S09]  /*06f0*/  UISETP.GE.AND UP0, UPT, UR4, 0x2, UPT ;  /* 0x000000020400788c */ /* 0x008fd2000bf06270 */
[----:B----4-:R-:W-:Y:S05]  /*0700*/  BRA.U !UP0, `(.L_x_17) ;  /* 0x0000000108507547 */ /* 0x010fea000b800000 */
[----:B------:R3:W5:Y:S01]  /*0710*/  LDG.E.U8 R10, desc[UR6][R2.64+0x3] ;  /* 0x00000306020a7981 */ /* 0x000762000c1e1100 */
[----:B------:R-:W4:Y:S01]  /*0720*/  LDC.64 R8, c[0x0][0x3f8] ;  /* 0x0000fe00ff087b82 */ /* 0x000f220000000a00 */
[----:B------:R-:W-:Y:S01]  /*0730*/  BSSY.RECONVERGENT B0, `(.L_x_18) ;  /* 0x000000f000007945 */ /* 0x000fe20003800200 */
[----:B------:R-:W-:Y:S01]  /*0740*/  IMAD.MOV.U32 R11, RZ, RZ, RZ ;  /* 0x000000ffff0b7224 */ /* 0x000fe200078e00ff */
[----:B------:R-:W0:Y:S01]  /*0750*/  LDCU UR5, c[0x0][0x400] ;  /* 0x00008000ff0577ac */ /* 0x000e220008000800 */
[----:B------:R-:W-:Y:S01]  /*0760*/  IMAD.MOV.U32 R13, RZ, RZ, 0x1 ;  /* 0x00000001ff0d7424 */ /* 0x000fe200078e00ff */
[----:B------:R-:W-:-:S12]  /*0770*/  UIADD3 UR4, UPT, UPT, UR4, -0x1, URZ ;  /* 0xffffffff04047890 */ /* 0x000fd8000fffe0ff */
.L_x_20:
[----:B01234-:R-:W-:-:S06]  /*0780*/  IMAD.WIDE.U32 R2, R13, 0x4, R8 ;  /* 0x000000040d027825 */ /* 0x01ffcc00078e0008 */
[----:B------:R-:W2:Y:S01]  /*0790*/  LDG.E R3, desc[UR6][R2.64] ;  /* 0x0000000602037981 */ /* 0x000ea2000c1e1900 */
[----:B------:R-:W-:Y:S01]  /*07a0*/  IMAD.MOV.U32 R14, RZ, RZ, R13 ;  /* 0x000000ffff0e7224 */ /* 0x000fe200078e000d */
[----:B--2--5:R-:W-:-:S13]  /*07b0*/  ISETP.GT.AND P0, PT, R3, R10, PT ;  /* 0x0000000a0300720c */ /* 0x024fda0003f04270 */
[----:B------:R-:W-:Y:S05]  /*07c0*/  @P0 BRA `(.L_x_19) ;  /* 0x0000000000140947 */ /* 0x000fea0003800000 */
[----:B------:R-:W-:Y:S01]  /*07d0*/  VIADD R13, R13, 0x1 ;  /* 0x000000010d0d7836 */ /* 0x000fe20000000000 */
[----:B------:R-:W-:-:S04]  /*07e0*/  MOV R11, R14 ;  /* 0x0000000e000b7202 */ /* 0x000fc80000000f00 */
[----:B------:R-:W-:-:S13]  /*07f0*/  ISETP.NE.AND P0, PT, R13, UR5, PT ;  /* 0x000000050d007c0c */ /* 0x000fda000bf05270 */
[----:B------:R-:W-:Y:S05]  /*0800*/  @P0 BRA `(.L_x_20) ;  /* 0xfffffffc00dc0947 */ /* 0x000fea000383ffff */
[----:B------:R-:W-:-:S07]  /*0810*/  IMAD.U32 R11, RZ, RZ, UR4 ;  /* 0x00000004ff0b7e24 */ /* 0x000fce000f8e00ff */
.L_x_19:
[----:B------:R-:W-:Y:S05]  /*0820*/  BSYNC.RECONVERGENT B0 ;  /* 0x0000000000007941 */ /* 0x000fea0003800200 */
.L_x_18:
[----:B------:R-:W-:Y:S02]  /*0830*/  IMAD.MOV.U32 R8, RZ, RZ, R11 ;  /* 0x000000ffff087224 */ /* 0x000fe400078e000b */
[----:B------:R-:W-:-:S07]  /*0840*/  IMAD.MOV.U32 R9, RZ, RZ, RZ ;  /* 0x000000ffff097224 */ /* 0x000fce00078e00ff */
.L_x_17:
[----:B------:R-:W0:Y:S02]  /*0850*/  LDCU.64 UR4, c[0x0][0x3f0] ;  /* 0x00007e00ff0477ac */ /* 0x000e240008000a00 */
[----:B012---:R-:W-:-:S04]  /*0860*/  LEA R2, P0, R8, UR4, 0x2 ;  /* 0x0000000408027c11 */ /* 0x007fc8000f8010ff */
[----:B------:R-:W-:Y:S01]  /*0870*/  LEA.HI.X R3, R8, UR5, R9, 0x2, P0 ;  /* 0x0000000508037c11 */ /* 0x000fe200080f1409 */
[----:B------:R-:W0:Y:S04]  /*0880*/  LDCU.64 UR4, c[0x0][0x390] ;  /* 0x00007200ff0477ac */ /* 0x000e280008000a00 */
[----:B------:R-:W2:Y:S01]  /*0890*/  LDG.E R2, desc[UR6][R2.64] ;  /* 0x0000000602027981 */ /* 0x000ea2000c1e1900 */
[----:B------:R-:W-:Y:S02]  /*08a0*/  SHF.R.S32.HI R9, RZ, 0x1f, R4 ;  /* 0x0000001fff097819 */ /* 0x000fe40000011404 */
[----:B-----5:R-:W-:Y:S02]  /*08b0*/  VIMNMX.RELU R11, PT, PT, R7, 0xff, PT ;  /* 0x000000ff070b7848 */ /* 0x020fe40003fe1100 */
[----:B------:R-:W-:-:S02]  /*08c0*/  VIMNMX.RELU R13, PT, PT, R12, 0xff, PT ;  /* 0x000000ff0c0d7848 */ /* 0x000fc40003fe1100 */
[----:B0-----:R-:W-:-:S04]  /*08d0*/  IADD3 R4, P0, P1, R4, UR4, R5 ;  /* 0x0000000404047c10 */ /* 0x001fc8000f91e005 */
[----:B------:R-:W-:Y:S02]  /*08e0*/  IADD3.X R5, PT, PT, R9, UR5, R0, P0, P1 ;  /* 0x0000000509057c10 */ /* 0x000fe400087e2400 */
[----:B------:R-:W-:-:S03]  /*08f0*/  VIMNMX.RELU R9, PT, PT, R6, 0xff, PT ;  /* 0x000000ff06097848 */ /* 0x000fc60003fe1100 */
[----:B------:R-:W-:Y:S04]  /*0900*/  STG.E.U8 desc[UR6][R4.64+0x1], R11 ;  /* 0x0000010b04007986 */ /* 0x000fe8000c101106 */
[----:B------:R-:W-:Y:S04]  /*0910*/  STG.E.U8 desc[UR6][R4.64], R9 ;  /* 0x0000000904007986 */ /* 0x000fe8000c101106 */
[----:B------:R-:W-:Y:S01]  /*0920*/  STG.E.U8 desc[UR6][R4.64+0x2], R13 ;  /* 0x0000020d04007986 */ /* 0x000fe2000c101106 */
[----:B--2---:R-:W-:-:S05]  /*0930*/  VIMNMX.RELU R7, PT, PT, R2, 0xff, PT ;  /* 0x000000ff02077848 */ /* 0x004fca0003fe1100 */
[----:B------:R-:W-:Y:S01]  /*0940*/  STG.E.U8 desc[UR6][R4.64+0x3], R7 ;  /* 0x0000030704007986 */ /* 0x000fe2000c101106 */
[----:B------:R-:W-:Y:S05]  /*0950*/  EXIT ;  /* 0x000000000000794d */ /* 0x000fea0003800000 */
.L_x_21:
        /* <DEDUP_REMOVED lines=10> */
.L_x_41:


//--------------------- .text._Z21nppiLUT_8u_C3R_kernelPKhiPhiiiPKiS3_iS3_S3_iS3_S3_i --------------------------
	.section	.text._Z21nppiLUT_8u_C3R_kernelPKhiPhiiiPKiS3_iS3_S3_iS3_S3_i,"ax",@progbits
	.align	128
        .global         _Z21nppiLUT_8u_C3R_kernelPKhiPhiiiPKiS3_iS3_S3_iS3_S3_i
        .type           _Z21nppiLUT_8u_C3R_kernelPKhiPhiiiPKiS3_iS3_S3_iS3_S3_i,@function
        .size           _Z21nppiLUT_8u_C3R_kernelPKhiPhiiiPKiS3_iS3_S3_iS3_S3_i,(.L_x_42 - _Z21nppiLUT_8u_C3R_kernelPKhiPhiiiPKiS3_iS3_S3_iS3_S3_i)
        .other          _Z21nppiLUT_8u_C3R_kernelPKhiPhiiiPKiS3_iS3_S3_iS3_S3_i,@"STO_CUDA_ENTRY STV_DEFAULT"
_Z21nppiLUT_8u_C3R_kernelPKhiPhiiiPKiS3_iS3_S3_iS3_S3_i:
.text._Z21nppiLUT_8u_C3R_kernelPKhiPhiiiPKiS3_iS3_S3_iS3_S3_i:
        /* <DEDUP_REMOVED lines=15> */
[----:B------:R-:W-:Y:S01]  /*00f0*/  IMAD R3, R3, 0x3, RZ ;  /* 0x0000000303037824 */ /* 0x000fe200078e02ff */
        /* <DEDUP_REMOVED lines=20> */
.L_x_25:
        /* <DEDUP_REMOVED lines=9> */
[----:B------:R-:W-:-:S07]  /*02d0*/  IMAD.U32 R11, RZ, RZ, UR4 ;  /* 0x00000004ff0b7e24 */ /* 0x000fce000f8e00ff */
.L_x_24:
[----:B--2---:R-:W-:Y:S05]  /*02e0*/  BSYNC.RECONVERGENT B0 ;  /* 0x0000000000007941 */ /* 0x004fea0003800200 */
.L_x_23:
[----:B------:R-:W-:Y:S01]  /*02f0*/  MOV R6, R11 ;  /* 0x0000000b00067202 */ /* 0x000fe20000000f00 */
[----:B------:R-:W-:-:S07]  /*0300*/  IMAD.MOV.U32 R7, RZ, RZ, RZ ;  /* 0x000000ffff077224 */ /* 0x000fce00078e00ff */
.L_x_22:
        /* <DEDUP_REMOVED lines=15> */
.L_x_29:
        /* <DEDUP_REMOVED lines=10> */
.L_x_28:
[----:B---3--:R-:W-:Y:S05]  /*04a0*/  BSYNC.RECONVERGENT B0 ;  /* 0x0000000000007941 */ /* 0x008fea0003800200 */
.L_x_27:
[----:B------:R-:W-:Y:S02]  /*04b0*/  IMAD.MOV.U32 R8, RZ, RZ, R12 ;  /* 0x000000ffff087224 */ /* 0x000fe400078e000c */
[----:B------:R-:W-:-:S07]  /*04c0*/  IMAD.MOV.U32 R9, RZ, RZ, RZ ;  /* 0x000000ffff097224 */ /* 0x000fce00078e00ff */
.L_x_26:
        /* <DEDUP_REMOVED lines=10> */
[----:B------:R-:W-:Y:S01]  /*0570*/  HFMA2 R10, -RZ, RZ, 0, 0 ;  /* 0x00000000ff0a7431 */ /* 0x000fe200000001ff */
[----:B------:R-:W-:Y:S01]  /*0580*/  BSSY.RECONVERGENT B0, `(.L_x_31) ;  /* 0x000000e000007945 */ /* 0x000fe20003800200 */
[----:B------:R-:W-:Y:S01]  /*0590*/  IMAD.MOV.U32 R11, RZ, RZ, 0x1 ;  /* 0x00000001ff0b7424 */ /* 0x000fe200078e00ff */
[----:B------:R-:W4:Y:S01]  /*05a0*/  LDCU UR5, c[0x0][0x3e8] ;  /* 0x00007d00ff0577ac */ /* 0x000f220008000800 */
[----:B------:R-:W-:-:S12]  /*05b0*/  UIADD3 UR4, UPT, UPT, UR4, -0x1, URZ ;  /* 0xffffffff04047890 */ /* 0x000fd8000fffe0ff */
.L_x_33:
[----:B0123--:R-:W-:-:S06]  /*05c0*/  IMAD.WIDE.U32 R4, R11, 0x4, R8 ;  /* 0x000000040b047825 */ /* 0x00ffcc00078e0008 */
[----:B------:R-:W2:Y:S01]  /*05d0*/  LDG.E R4, desc[UR6][R4.64] ;  /* 0x0000000604047981 */ /* 0x000ea2000c1e1900 */
[----:B------:R-:W-:Y:S01]  /*05e0*/  IMAD.MOV.U32 R13, RZ, RZ, R11 ;  /* 0x000000ffff0d7224 */ /* 0x000fe200078e000b */
[----:B--2--5:R-:W-:-:S13]  /*05f0*/  ISETP.GT.AND P0, PT, R4, R7, PT ;  /* 0x000000070400720c */ /* 0x024fda0003f04270 */
[----:B------:R-:W-:Y:S05]  /*0600*/  @P0 BRA `(.L_x_32) ;  /* 0x0000000000140947 */ /* 0x000fea0003800000 */
[----:B------:R-:W-:Y:S02]  /*0610*/  VIADD R11, R11, 0x1 ;  /* 0x000000010b0b7836 */ /* 0x000fe40000000000 */
[----:B------:R-:W-:-:S03]  /*0620*/  IMAD.MOV.U32 R10, RZ, RZ, R13 ;  /* 0x000000ffff0a7224 */ /* 0x000fc600078e000d */
[----:B----4-:R-:W-:-:S13]  /*0630*/  ISETP.NE.AND P0, PT, R11, UR5, PT ;  /* 0x000000050b007c0c */ /* 0x010fda000bf05270 */
[----:B------:R-:W-:Y:S05]  /*0640*/  @P0 BRA `(.L_x_33) ;  /* 0xfffffffc00dc0947 */ /* 0x000fea000383ffff */
[----:B------:R-:W-:-:S07]  /*0650*/  MOV R10, UR4 ;  /* 0x00000004000a7c02 */ /* 0x000fce0008000f00 */
.L_x_32:
[----:B----4-:R-:W-:Y:S05]  /*0660*/  BSYNC.RECONVERGENT B0 ;  /* 0x0000000000007941 */ /* 0x010fea0003800200 */
.L_x_31:
[----:B------:R-:W-:Y:S02]  /*0670*/  IMAD.MOV.U32 R8, RZ, RZ, R10 ;  /* 0x000000ffff087224 */ /* 0x000fe400078e000a */
[----:B------:R-:W-:-:S07]  /*0680*/  IMAD.MOV.U32 R9, RZ, RZ, RZ ;  /* 0x000000ffff097224 */ /* 0x000fce00078e00ff */
.L_x_30:
[----:B------:R-:W0:Y:S02]  /*0690*/  LDCU.64 UR4, c[0x0][0x3d8] ;  /* 0x00007b00ff0477ac */ /* 0x000e240008000a00 */
[----:B01----:R-:W-:-:S04]  /*06a0*/  LEA R4, P0, R8, UR4, 0x2 ;  /* 0x0000000408047c11 */ /* 0x003fc8000f8010ff */
[----:B------:R-:W-:Y:S01]  /*06b0*/  LEA.HI.X R5, R8, UR5, R9, 0x2, P0 ;  /* 0x0000000508057c11 */ /* 0x000fe200080f1409 */
[----:B------:R-:W0:Y:S04]  /*06c0*/  LDCU.64 UR4, c[0x0][0x390] ;  /* 0x00007200ff0477ac */ /* 0x000e280008000a00 */
[----:B------:R-:W2:Y:S01]  /*06d0*/  LDG.E R4, desc[UR6][R4.64] ;  /* 0x0000000604047981 */ /* 0x000ea2000c1e1900 */
[----:B------:R-:W-:Y:S02]  /*06e0*/  SHF.R.S32.HI R7, RZ, 0x1f, R2 ;  /* 0x0000001fff077819 */ /* 0x000fe40000011402 */
[----:B-----5:R-:W-:Y:S02]  /*06f0*/  VIMNMX.RELU R9, PT, PT, R6, 0xff, PT ;  /* 0x000000ff06097848 */ /* 0x020fe40003fe1100 */
[----:B------:R-:W-:-:S02]  /*0700*/  VIMNMX.RELU R11, PT, PT, R12, 0xff, PT ;  /* 0x000000ff0c0b7848 */ /* 0x000fc40003fe1100 */
[----:B0-----:R-:W-:-:S04]  /*0710*/  IADD3 R2, P0, P1, R2, UR4, R3 ;  /* 0x0000000402027c10 */ /* 0x001fc8000f91e003 */
[----:B------:R-:W-:-:S05]  /*0720*/  IADD3.X R3, PT, PT, R7, UR5, R0, P0, P1 ;  /* 0x0000000507037c10 */ /* 0x000fca00087e2400 */
[----:B------:R-:W-:Y:S04]  /*0730*/  STG.E.U8 desc[UR6][R2.64], R9 ;  /* 0x0000000902007986 */ /* 0x000fe8000c101106 */
[----:B------:R-:W-:Y:S01]  /*0740*/  STG.E.U8 desc[UR6][R2.64+0x1], R11 ;  /* 0x0000010b02007986 */ /* 0x000fe2000c101106 */
[----:B--2---:R-:W-:-:S05]  /*0750*/  VIMNMX.RELU R7, PT, PT, R4, 0xff, PT ;  /* 0x000000ff04077848 */ /* 0x004fca0003fe1100 */
[----:B------:R-:W-:Y:S01]  /*0760*/  STG.E.U8 desc[UR6][R2.64+0x2], R7 ;  /* 0x0000020702007986 */ /* 0x000fe2000c101106 */
[----:B------:R-:W-:Y:S05]  /*0770*/  EXIT ;  /* 0x000000000000794d */ /* 0x000fea0003800000 */
.L_x_34:
        /* <DEDUP_REMOVED lines=16> */
.L_x_42:


//--------------------- .text._Z21nppiLUT_8u_C1R_kernelPKhiPhiiiPKiS3_i --------------------------
	.section	.text._Z21nppiLUT_8u_C1R_kernelPKhiPhiiiPKiS3_i,"ax",@progbits
	.align	128
        .global         _Z21nppiLUT_8u_C1R_kernelPKhiPhiiiPKiS3_i
        .type           _Z21nppiLUT_8u_C1R_kernelPKhiPhiiiPKiS3_i,@function
        .size           _Z21nppiLUT_8u_C1R_kernelPKhiPhiiiPKiS3_i,(.L_x_43 - _Z21nppiLUT_8u_C1R_kernelPKhiPhiiiPKiS3_i)
        .other          _Z21nppiLUT_8u_C1R_kernelPKhiPhiiiPKiS3_i,@"STO_CUDA_ENTRY STV_DEFAULT"
_Z21nppiLUT_8u_C1R_kernelPKhiPhiiiPKiS3_i:
.text._Z21nppiLUT_8u_C1R_kernelPKhiPhiiiPKiS3_i:
        /* <DEDUP_REMOVED lines=15> */
[----:B------:R-:W-:Y:S01]  /*00f0*/  SHF.R.S32.HI R12, RZ, 0x1f, R0 ;  /* 0x0000001fff0c7819 */ /* 0x000fe20000011400 */
[----:B------:R-:W1:Y:S01]  /*0100*/  LDCU UR5, c[0x0][0x388] ;  /* 0x00007100ff0577ac */ /* 0x000e620008000800 */
[----:B------:R-:W2:Y:S01]  /*0110*/  LDCU UR8, c[0x0][0x398] ;  /* 0x00007300ff0877ac */ /* 0x000ea20008000800 */
[----:B------:R-:W3:Y:S01]  /*0120*/  LDCU.64 UR10, c[0x0][0x380] ;  /* 0x00007000ff0a77ac */ /* 0x000ee20008000a00 */
[----:B------:R-:W4:Y:S01]  /*0130*/  LDCU.64 UR6, c[0x0][0x358] ;  /* 0x00006b00ff0677ac */ /* 0x000f220008000a00 */
[----:B0-----:R-:W-:Y:S01]  /*0140*/  UISETP.GE.AND UP0, UPT, UR4, 0x2, UPT ;  /* 0x000000020400788c */ /* 0x001fe2000bf06270 */
[C---:B-1----:R-:W-:Y:S02]  /*0150*/  IMAD R5, R2.reuse, UR5, RZ ;  /* 0x0000000502057c24 */ /* 0x042fe4000f8e02ff */
[----:B--2---:R-:W-:-:S03]  /*0160*/  IMAD R9, R2, UR8, RZ ;  /* 0x0000000802097c24 */ /* 0x004fc6000f8e02ff */
[----:B------:R-:W-:Y:S02]  /*0170*/  SHF.R.S32.HI R3, RZ, 0x1f, R5 ;  /* 0x0000001fff037819 */ /* 0x000fe40000011405 */
[----:B---3--:R-:W-:Y:S02]  /*0180*/  IADD3 R4, P0, P1, R5, UR10, R0 ;  /* 0x0000000a05047c10 */ /* 0x008fe4000f91e000 */
[----:B------:R-:W-:Y:S02]  /*0190*/  SHF.R.S32.HI R10, RZ, 0x1f, R9 ;  /* 0x0000001fff0a7819 */ /* 0x000fe40000011409 */
[----:B------:R-:W-:Y:S02]  /*01a0*/  IADD3.X R5, PT, PT, R3, UR11, R12, P0, P1 ;  /* 0x0000000b03057c10 */ /* 0x000fe400087e240c */
[----:B------:R-:W-:Y:S01]  /*01b0*/  CS2R R2, SRZ ;  /* 0x0000000000027805 */ /* 0x000fe2000001ff00 */
[----:B----4-:R-:W-:Y:S06]  /*01c0*/  BRA.U !UP0, `(.L_x_35) ;  /* 0x0000000108507547 */ /* 0x010fec000b800000 */
[----:B------:R0:W5:Y:S01]  /*01d0*/  LDG.E.U8 R4, desc[UR6][R4.64] ;  /* 0x0000000604047981 */ /* 0x000162000c1e1100 */
[----:B------:R-:W1:Y:S01]  /*01e0*/  LDC.64 R6, c[0x0][0x3b0] ;  /* 0x0000ec00ff067b82 */ /* 0x000e620000000a00 */
[----:B------:R-:W-:Y:S01]  /*01f0*/  BSSY.RECONVERGENT B0, `(.L_x_36) ;  /* 0x000000f000007945 */ /* 0x000fe20003800200 */
[----:B------:R-:W-:Y:S01]  /*0200*/  IMAD.MOV.U32 R8, RZ, RZ, RZ ;  /* 0x000000ffff087224 */ /* 0x000fe200078e00ff */
[----:B------:R-:W2:Y:S01]  /*0210*/  LDCU UR5, c[0x0][0x3b8] ;  /* 0x00007700ff0577ac */ /* 0x000ea20008000800 */
[----:B------:R-:W-:Y:S01]  /*0220*/  IMAD.MOV.U32 R11, RZ, RZ, 0x1 ;  /* 0x00000001ff0b7424 */ /* 0x000fe200078e00ff */
[----:B------:R-:W-:-:S12]  /*0230*/  UIADD3 UR4, UPT, UPT, UR4, -0x1, URZ ;  /* 0xffffffff04047890 */ /* 0x000fd8000fffe0ff */
.L_x_38:
[----:B-1----:R-:W-:-:S06]  /*0240*/  IMAD.WIDE.U32 R2, R11, 0x4, R6 ;  /* 0x000000040b027825 */ /* 0x002fcc00078e0006 */
[----:B------:R-:W3:Y:S01]  /*0250*/  LDG.E R3, desc[UR6][R2.64] ;  /* 0x0000000602037981 */ /* 0x000ee2000c1e1900 */
[----:B0-----:R-:W-:Y:S01]  /*0260*/  IMAD.MOV.U32 R5, RZ, RZ, R11 ;  /* 0x000000ffff057224 */ /* 0x001fe200078e000b */
[----:B---3-5:R-:W-:-:S13]  /*0270*/  ISETP.GT.AND P0, PT, R3, R4, PT ;  /* 0x000000040300720c */ /* 0x028fda0003f04270 */
[----:B------:R-:W-:Y:S05]  /*0280*/  @P0 BRA `(.L_x_37) ;  /* 0x0000000000140947 */ /* 0x000fea0003800000 */
[----:B------:R-:W-:Y:S02]  /*0290*/  VIADD R11, R11, 0x1 ;  /* 0x000000010b0b7836 */ /* 0x000fe40000000000 */
[----:B------:R-:W-:-:S03]  /*02a0*/  IMAD.MOV.U32 R8, RZ, RZ, R5 ;  /* 0x000000ffff087224 */ /* 0x000fc600078e0005 */
[----:B--2---:R-:W-:-:S13]  /*02b0*/  ISETP.NE.AND P0, PT, R11, UR5, PT ;  /* 0x000000050b007c0c */ /* 0x004fda000bf05270 */
[----:B------:R-:W-:Y:S05]  /*02c0*/  @P0 BRA `(.L_x_38) ;  /* 0xfffffffc00dc0947 */ /* 0x000fea000383ffff */
[----:B------:R-:W-:-:S07]  /*02d0*/  IMAD.U32 R8, RZ, RZ, UR4 ;  /* 0x00000004ff087e24 */ /* 0x000fce000f8e00ff */
.L_x_37:
[----:B--2---:R-:W-:Y:S05]  /*02e0*/  BSYNC.RECONVERGENT B0 ;  /* 0x0000000000007941 */ /* 0x004fea0003800200 */
.L_x_36:
[----:B------:R-:W-:Y:S02]  /*02f0*/  IMAD.MOV.U32 R2, RZ, RZ, R8 ;  /* 0x000000ffff027224 */ /* 0x000fe400078e0008 */
[----:B------:R-:W-:-:S07]  /*0300*/  IMAD.MOV.U32 R3, RZ, RZ, RZ ;  /* 0x000000ffff037224 */ /* 0x000fce00078e00ff */
.L_x_35:
[----:B------:R-:W0:Y:S02]  /*0310*/  LDCU.64 UR4, c[0x0][0x3a8] ;  /* 0x00007500ff0477ac */ /* 0x000e240008000a00 */
[----:B0-----:R-:W-:-:S04]  /*0320*/  LEA R4, P0, R2, UR4, 0x2 ;  /* 0x0000000402047c11 */ /* 0x001fc8000f8010ff */
[----:B------:R-:W-:Y:S01]  /*0330*/  LEA.HI.X R5, R2, UR5, R3, 0x2, P0 ;  /* 0x0000000502057c11 */ /* 0x000fe200080f1403 */
[----:B------:R-:W0:Y:S04]  /*0340*/  LDCU.64 UR4, c[0x0][0x390] ;  /* 0x00007200ff0477ac */ /* 0x000e280008000a00 */
[----:B------:R-:W2:Y:S01]  /*0350*/  LDG.E R4, desc[UR6][R4.64] ;  /* 0x0000000604047981 */ /* 0x000ea2000c1e1900 */
[----:B0-----:R-:W-:-:S04]  /*0360*/  IADD3 R2, P0, P1, R9, UR4, R0 ;  /* 0x0000000409027c10 */ /* 0x001fc8000f91e000 */
[----:B------:R-:W-:Y:S02]  /*0370*/  IADD3.X R3, PT, PT, R10, UR5, R12, P0, P1 ;  /* 0x000000050a037c10 */ /* 0x000fe400087e240c */
[----:B--2---:R-:W-:-:S05]  /*0380*/  VIMNMX.RELU R7, PT, PT, R4, 0xff, PT ;  /* 0x000000ff04077848 */ /* 0x004fca0003fe1100 */
[----:B------:R-:W-:Y:S01]  /*0390*/  STG.E.U8 desc[UR6][R2.64], R7 ;  /* 0x0000000702007986 */ /* 0x000fe2000c101106 */
[----:B------:R-:W-:Y:S05]  /*03a0*/  EXIT ;  /* 0x000000000000794d */ /* 0x000fea0003800000 */
.L_x_39:
        /* <DEDUP_REMOVED lines=13> */
.L_x_43:


//--------------------- .nv.shared.reserved.0     --------------------------
	.section	.nv.shared.reserved.0,"aw",@nobits
	.weak		__nv_reservedSMEM_offset_0_alias
	.size		__nv_reservedSMEM_offset_0_alias, 0, 64
	.other		__nv_reservedSMEM_offset_0_alias,@"STO_CUDA_RESERVED_SHARED STV_DEFAULT"
__nv_reservedSMEM_offset_0_alias:
	.zero		0
	.zero		64


//--------------------- .nv.constant0._Z22nppiLUT_16u_C1R_kernelPKtiPtiiiPKiS3_i --------------------------
	.section	.nv.constant0._Z22nppiLUT_16u_C1R_kernelPKtiPtiiiPKiS3_i,"a",@progbits
	.sectionflags	@""
	.align	4
.nv.constant0._Z22nppiLUT_16u_C1R_kernelPKtiPtiiiPKiS3_i:
	.zero		956


//--------------------- .nv.constant0._Z21nppiLUT_8u_C4R_kernelPKhiPhiiiPKiS3_iS3_S3_iS3_S3_iS3_S3_i --------------------------
	.section	.nv.constant0._Z21nppiLUT_8u_C4R_kernelPKhiPhiiiPKiS3_iS3_S3_iS3_S3_iS3_S3_i,"a",@progbits
	.sectionflags	@""
	.align	4
.nv.constant0._Z21nppiLUT_8u_C4R_kernelPKhiPhiiiPKiS3_iS3_S3_iS3_S3_iS3_S3_i:
	.zero		1028


//--------------------- .nv.constant0._Z21nppiLUT_8u_C3R_kernelPKhiPhiiiPKiS3_iS3_S3_iS3_S3_i --------------------------
	.section	.nv.constant0._Z21nppiLUT_8u_C3R_kernelPKhiPhiiiPKiS3_iS3_S3_iS3_S3_i,"a",@progbits
	.sectionflags	@""
	.align	4
.nv.constant0._Z21nppiLUT_8u_C3R_kernelPKhiPhiiiPKiS3_iS3_S3_iS3_S3_i:
	.zero		1004


//--------------------- .nv.constant0._Z21nppiLUT_8u_C1R_kernelPKhiPhiiiPKiS3_i --------------------------
	.section	.nv.constant0._Z21nppiLUT_8u_C1R_kernelPKhiPhiiiPKiS3_i,"a",@progbits
	.sectionflags	@""
	.align	4
.nv.constant0._Z21nppiLUT_8u_C1R_kernelPKhiPhiiiPKiS3_i:
	.zero		956


//--------------------- SYMBOLS --------------------------

	.type		.nv.reservedSmem.offset0,@object
	.size		.nv.reservedSmem.offset0,0x4
